def attn_fwd(
    Q,
    K,
    V,
    Out,
    Lse,
    sm_scale,
    stride_qz,
    stride_qh,
    stride_qm,
    stride_qk,
    stride_kz,
    stride_kh,
    stride_kn,
    stride_kk,
    stride_vz,
    stride_vh,
    stride_vn,
    stride_vk,
    stride_oz,
    stride_oh,
    stride_om,
    stride_ok,
    seqlen_q,
    seqlen_k,
    BLOCK_M: tl.constexpr,
    BLOCK_N: tl.constexpr,
    HEAD_DIM: tl.constexpr,
    CAUSAL: tl.constexpr,
):
    start_m = tl.program_id(0)
    off_hz = tl.program_id(1)
    q_off = off_hz * stride_qh
    k_off = off_hz * stride_kh
    v_off = off_hz * stride_vh
    offs_m = start_m * BLOCK_M + tl.arange(0, BLOCK_M)
    offs_d = tl.arange(0, HEAD_DIM)
    offs_n = tl.arange(0, BLOCK_N)
    q_ptrs = Q + q_off + offs_m[:, None] * stride_qm + offs_d[None, :] * stride_qk
    k_ptrs = K + k_off + offs_d[:, None] * stride_kk + offs_n[None, :] * stride_kn
    v_ptrs = V + v_off + offs_n[:, None] * stride_vn + offs_d[None, :] * stride_vk
    m_i = tl.full([BLOCK_M], float("-inf"), dtype=tl.float32)
    l_i = tl.zeros([BLOCK_M], dtype=tl.float32) + 1.0
    acc = tl.zeros([BLOCK_M, HEAD_DIM], dtype=tl.float32)
    q = tl.load(q_ptrs)
    acc, l_i, m_i = _attn_fwd_inner(
        acc,
        l_i,
        m_i,
        q,
        k_ptrs,
        v_ptrs,
        sm_scale,
        stride_kn,
        stride_vn,
        start_m,
        seqlen_k,
        BLOCK_M,
        BLOCK_N,
        HEAD_DIM,
        CAUSAL,
    )
    acc = acc / l_i[:, None]
    lse = m_i + tl.math.log2(l_i) / 1.4426950408889634
    o_ptrs = (
        Out
        + off_hz * stride_oh
        + offs_m[:, None] * stride_om
        + offs_d[None, :] * stride_ok
    )
    tl.store(o_ptrs, acc.to(Out.dtype.element_ty))
    tl.store(Lse + off_hz * seqlen_q + offs_m, lse)

# config = {"BLOCK_M": 128, "BLOCK_N": 64, "HEAD_DIM": 64, "arch": "sm_80", "causal": false, "dtype": "fp16", "num_stages": 2, "num_warps": 8}
# arch = sm_80


// ===== COMPILED SASS (sm_80) =====

	.target	sm_80

	.elftype	@"ET_EXEC"


//--------------------- .note.nv.tkinfo           --------------------------
	.section	.note.nv.tkinfo,"",@"SHT_NOTE"
	.sectionflags	@"SHF_NOTE_NV_TKINFO"
	.tkinfo
        /*0018*/ 	.word	0x00000002
        /*0030*/ 	.string	""
        /*0030*/ 	.string	"ptxas"
        /*0030*/ 	.string	"Cuda compilation tools, release 13.0, V13.0.88"
        /*0030*/ 	.string	"Build cuda_13.0.r13.0/compiler.36424714_0"
        /*0030*/ 	.string	"-v  -suppress-debug-info  -lineinfo  -arch sm_80 "



//--------------------- .note.nv.cuinfo           --------------------------
	.section	.note.nv.cuinfo,"",@"SHT_NOTE"
	.sectionflags	@"SHF_NOTE_NV_CUINFO"
        /*0018*/ 	.short	0x0002
        /*001a*/ 	.short	0x0050
        /*001c*/ 	.short	0x0082
	.zero		2


//--------------------- .nv.info                  --------------------------
	.section	.nv.info,"",@"SHT_CUDA_INFO"
	.align	4


	//----- nvinfo : EIATTR_REGCOUNT
	.align		4
        /*0000*/ 	.byte	0x04, 0x2f
        /*0002*/ 	.short	(.L_2 - .L_1)
	.align		4
.L_1:
        /*0004*/ 	.word	index@(attn_fwd)
        /*0008*/ 	.word	0x000000bb


	//----- nvinfo : EIATTR_FRAME_SIZE
	.align		4
.L_2:
        /*000c*/ 	.byte	0x04, 0x11
        /*000e*/ 	.short	(.L_4 - .L_3)
	.align		4
.L_3:
        /*0010*/ 	.word	index@(attn_fwd)
        /*0014*/ 	.word	0x00000000


	//----- nvinfo : EIATTR_MIN_STACK_SIZE
	.align		4
.L_4:
        /*0018*/ 	.byte	0x04, 0x12
        /*001a*/ 	.short	(.L_6 - .L_5)
	.align		4
.L_5:
        /*001c*/ 	.word	index@(attn_fwd)
        /*0020*/ 	.word	0x00000000
.L_6:


//--------------------- .nv.info.attn_fwd         --------------------------
	.section	.nv.info.attn_fwd,"",@"SHT_CUDA_INFO"
	.sectionflags	@""
	.align	4


	//----- nvinfo : EIATTR_CUDA_API_VERSION
	.align		4
        /*0000*/ 	.byte	0x04, 0x37
        /*0002*/ 	.short	(.L_8 - .L_7)
.L_7:
        /*0004*/ 	.word	0x00000082


	//----- nvinfo : EIATTR_SW2861232_WAR
	.align		4
.L_8:
        /*0008*/ 	.byte	0x01, 0x35
	.zero		2


	//----- nvinfo : EIATTR_PARAM_CBANK
	.align		4
        /*000c*/ 	.byte	0x04, 0x0a
        /*000e*/ 	.short	(.L_10 - .L_9)
	.align		4
.L_9:
        /*0010*/ 	.word	index@(.nv.constant0.attn_fwd)
        /*0014*/ 	.short	0x0160
        /*0016*/ 	.short	0x0088


	//----- nvinfo : EIATTR_CBANK_PARAM_SIZE
	.align		4
.L_10:
        /*0018*/ 	.byte	0x03, 0x19
        /*001a*/ 	.short	0x0088


	//----- nvinfo : EIATTR_KPARAM_INFO
	.align		4
        /*001c*/ 	.byte	0x04, 0x17
        /*001e*/ 	.short	(.L_12 - .L_11)
.L_11:
        /*0020*/ 	.word	0x00000000
        /*0024*/ 	.short	0x0019
        /*0026*/ 	.short	0x0080
        /*0028*/ 	.byte	0x00, 0xf4, 0x21, 0x00


	//----- nvinfo : EIATTR_KPARAM_INFO
	.align		4
.L_12:
        /*002c*/ 	.byte	0x04, 0x17
        /*002e*/ 	.short	(.L_14 - .L_13)
.L_13:
        /*0030*/ 	.word	0x00000000
        /*0034*/ 	.short	0x0018
        /*0036*/ 	.short	0x0078
        /*0038*/ 	.byte	0x00, 0xf4, 0x21, 0x00


	//----- nvinfo : EIATTR_KPARAM_INFO
	.align		4
.L_14:
        /*003c*/ 	.byte	0x04, 0x17
        /*003e*/ 	.short	(.L_16 - .L_15)
.L_15:
        /*0040*/ 	.word	0x00000000
        /*0044*/ 	.short	0x0017
        /*0046*/ 	.short	0x0070
        /*0048*/ 	.byte	0x00, 0xf0, 0x11, 0x00


	//----- nvinfo : EIATTR_KPARAM_INFO
	.align		4
.L_16:
        /*004c*/ 	.byte	0x04, 0x17
        /*004e*/ 	.short	(.L_18 - .L_17)
.L_17:
        /*0050*/ 	.word	0x00000000
        /*0054*/ 	.short	0x0016
        /*0056*/ 	.short	0x006c
        /*0058*/ 	.byte	0x00, 0xf0, 0x11, 0x00


	//----- nvinfo : EIATTR_KPARAM_INFO
	.align		4
.L_18:
        /*005c*/ 	.byte	0x04, 0x17
        /*005e*/ 	.short	(.L_20 - .L_19)
.L_19:
        /*0060*/ 	.word	0x00000000
        /*0064*/ 	.short	0x0015
        /*0066*/ 	.short	0x0068
        /*0068*/ 	.byte	0x00, 0xf0, 0x11, 0x00


	//----- nvinfo : EIATTR_KPARAM_INFO
	.align		4
.L_20:
        /*006c*/ 	.byte	0x04, 0x17
        /*006e*/ 	.short	(.L_22 - .L_21)
.L_21:
        /*0070*/ 	.word	0x00000000
        /*0074*/ 	.short	0x0014
        /*0076*/ 	.short	0x0064
        /*0078*/ 	.byte	0x00, 0xf0, 0x11, 0x00


	//----- nvinfo : EIATTR_KPARAM_INFO
	.align		4
.L_22:
        /*007c*/ 	.byte	0x04, 0x17
        /*007e*/ 	.short	(.L_24 - .L_23)
.L_23:
        /*0080*/ 	.word	0x00000000
        /*0084*/ 	.short	0x0013
        /*0086*/ 	.short	0x0060
        /*0088*/ 	.byte	0x00, 0xf0, 0x11, 0x00


	//----- nvinfo : EIATTR_KPARAM_INFO
	.align		4
.L_24:
        /*008c*/ 	.byte	0x04, 0x17
        /*008e*/ 	.short	(.L_26 - .L_25)
.L_25:
        /*0090*/ 	.word	0x00000000
        /*0094*/ 	.short	0x0012
        /*0096*/ 	.short	0x005c
        /*0098*/ 	.byte	0x00, 0xf0, 0x11, 0x00


	//----- nvinfo : EIATTR_KPARAM_INFO
	.align		4
.L_26:
        /*009c*/ 	.byte	0x04, 0x17
        /*009e*/ 	.short	(.L_28 - .L_27)
.L_27:
        /*00a0*/ 	.word	0x00000000
        /*00a4*/ 	.short	0x0011
        /*00a6*/ 	.short	0x0058
        /*00a8*/ 	.byte	0x00, 0xf0, 0x11, 0x00


	//----- nvinfo : EIATTR_KPARAM_INFO
	.align		4
.L_28:
        /*00ac*/ 	.byte	0x04, 0x17
        /*00ae*/ 	.short	(.L_30 - .L_29)
.L_29:
        /*00b0*/ 	.word	0x00000000
        /*00b4*/ 	.short	0x0010
        /*00b6*/ 	.short	0x0054
        /*00b8*/ 	.byte	0x00, 0xf0, 0x11, 0x00


	//----- nvinfo : EIATTR_KPARAM_INFO
	.align		4
.L_30:
        /*00bc*/ 	.byte	0x04, 0x17
        /*00be*/ 	.short	(.L_32 - .L_31)
.L_31:
        /*00c0*/ 	.word	0x00000000
        /*00c4*/ 	.short	0x000f
        /*00c6*/ 	.short	0x0050
        /*00c8*/ 	.byte	0x00, 0xf0, 0x11, 0x00


	//----- nvinfo : EIATTR_KPARAM_INFO
	.align		4
.L_32:
        /*00cc*/ 	.byte	0x04, 0x17
        /*00ce*/ 	.short	(.L_34 - .L_33)
.L_33:
        /*00d0*/ 	.word	0x00000000
        /*00d4*/ 	.short	0x000e
        /*00d6*/ 	.short	0x004c
        /*00d8*/ 	.byte	0x00, 0xf0, 0x11, 0x00


	//----- nvinfo : EIATTR_KPARAM_INFO
	.align		4
.L_34:
        /*00dc*/ 	.byte	0x04, 0x17
        /*00de*/ 	.short	(.L_36 - .L_35)
.L_35:
        /*00e0*/ 	.word	0x00000000
        /*00e4*/ 	.short	0x000d
        /*00e6*/ 	.short	0x0048
        /*00e8*/ 	.byte	0x00, 0xf0, 0x11, 0x00


	//----- nvinfo : EIATTR_KPARAM_INFO
	.align		4
.L_36:
        /*00ec*/ 	.byte	0x04, 0x17
        /*00ee*/ 	.short	(.L_38 - .L_37)
.L_37:
        /*00f0*/ 	.word	0x00000000
        /*00f4*/ 	.short	0x000c
        /*00f6*/ 	.short	0x0044
        /*00f8*/ 	.byte	0x00, 0xf0, 0x11, 0x00


	//----- nvinfo : EIATTR_KPARAM_INFO
	.align		4
.L_38:
        /*00fc*/ 	.byte	0x04, 0x17
        /*00fe*/ 	.short	(.L_40 - .L_39)
.L_39:
        /*0100*/ 	.word	0x00000000
        /*0104*/ 	.short	0x000b
        /*0106*/ 	.short	0x0040
        /*0108*/ 	.byte	0x00, 0xf0, 0x11, 0x00


	//----- nvinfo : EIATTR_KPARAM_INFO
	.align		4
.L_40:
        /*010c*/ 	.byte	0x04, 0x17
        /*010e*/ 	.short	(.L_42 - .L_41)
.L_41:
        /*0110*/ 	.word	0x00000000
        /*0114*/ 	.short	0x000a
        /*0116*/ 	.short	0x003c
        /*0118*/ 	.byte	0x00, 0xf0, 0x11, 0x00


	//----- nvinfo : EIATTR_KPARAM_INFO
	.align		4
.L_42:
        /*011c*/ 	.byte	0x04, 0x17
        /*011e*/ 	.short	(.L_44 - .L_43)
.L_43:
        /*0120*/ 	.word	0x00000000
        /*0124*/ 	.short	0x0009
        /*0126*/ 	.short	0x0038
        /*0128*/ 	.byte	0x00, 0xf0, 0x11, 0x00


	//----- nvinfo : EIATTR_KPARAM_INFO
	.align		4
.L_44:
        /*012c*/ 	.byte	0x04, 0x17
        /*012e*/ 	.short	(.L_46 - .L_45)
.L_45:
        /*0130*/ 	.word	0x00000000
        /*0134*/ 	.short	0x0008
        /*0136*/ 	.short	0x0034
        /*0138*/ 	.byte	0x00, 0xf0, 0x11, 0x00


	//----- nvinfo : EIATTR_KPARAM_INFO
	.align		4
.L_46:
        /*013c*/ 	.byte	0x04, 0x17
        /*013e*/ 	.short	(.L_48 - .L_47)
.L_47:
        /*0140*/ 	.word	0x00000000
        /*0144*/ 	.short	0x0007
        /*0146*/ 	.short	0x0030
        /*0148*/ 	.byte	0x00, 0xf0, 0x11, 0x00


	//----- nvinfo : EIATTR_KPARAM_INFO
	.align		4
.L_48:
        /*014c*/ 	.byte	0x04, 0x17
        /*014e*/ 	.short	(.L_50 - .L_49)
.L_49:
        /*0150*/ 	.word	0x00000000
        /*0154*/ 	.short	0x0006
        /*0156*/ 	.short	0x002c
        /*0158*/ 	.byte	0x00, 0xf0, 0x11, 0x00


	//----- nvinfo : EIATTR_KPARAM_INFO
	.align		4
.L_50:
        /*015c*/ 	.byte	0x04, 0x17
        /*015e*/ 	.short	(.L_52 - .L_51)
.L_51:
        /*0160*/ 	.word	0x00000000
        /*0164*/ 	.short	0x0005
        /*0166*/ 	.short	0x0028
        /*0168*/ 	.byte	0x00, 0xf0, 0x11, 0x00


	//----- nvinfo : EIATTR_KPARAM_INFO
	.align		4
.L_52:
        /*016c*/ 	.byte	0x04, 0x17
        /*016e*/ 	.short	(.L_54 - .L_53)
.L_53:
        /*0170*/ 	.word	0x00000000
        /*0174*/ 	.short	0x0004
        /*0176*/ 	.short	0x0020
        /*0178*/ 	.byte	0x00, 0xf4, 0x21, 0x00


	//----- nvinfo : EIATTR_KPARAM_INFO
	.align		4
.L_54:
        /*017c*/ 	.byte	0x04, 0x17
        /*017e*/ 	.short	(.L_56 - .L_55)
.L_55:
        /*0180*/ 	.word	0x00000000
        /*0184*/ 	.short	0x0003
        /*0186*/ 	.short	0x0018
        /*0188*/ 	.byte	0x00, 0xf4, 0x21, 0x00


	//----- nvinfo : EIATTR_KPARAM_INFO
	.align		4
.L_56:
        /*018c*/ 	.byte	0x04, 0x17
        /*018e*/ 	.short	(.L_58 - .L_57)
.L_57:
        /*0190*/ 	.word	0x00000000
        /*0194*/ 	.short	0x0002
        /*0196*/ 	.short	0x0010
        /*0198*/ 	.byte	0x00, 0xf4, 0x21, 0x00


	//----- nvinfo : EIATTR_KPARAM_INFO
	.align		4
.L_58:
        /*019c*/ 	.byte	0x04, 0x17
        /*019e*/ 	.short	(.L_60 - .L_59)
.L_59:
        /*01a0*/ 	.word	0x00000000
        /*01a4*/ 	.short	0x0001
        /*01a6*/ 	.short	0x0008
        /*01a8*/ 	.byte	0x00, 0xf4, 0x21, 0x00


	//----- nvinfo : EIATTR_KPARAM_INFO
	.align		4
.L_60:
        /*01ac*/ 	.byte	0x04, 0x17
        /*01ae*/ 	.short	(.L_62 - .L_61)
.L_61:
        /*01b0*/ 	.word	0x00000000
        /*01b4*/ 	.short	0x0000
        /*01b6*/ 	.short	0x0000
        /*01b8*/ 	.byte	0x00, 0xf4, 0x21, 0x00


	//----- nvinfo : EIATTR_MAXREG_COUNT
	.align		4
.L_62:
        /*01bc*/ 	.byte	0x03, 0x1b
        /*01be*/ 	.short	0x00ff


	//----- nvinfo : EIATTR_NUM_BARRIERS
	.align		4
        /*01c0*/ 	.byte	0x02, 0x4c
        /*01c2*/ 	.byte	0x01
	.zero		1


	//----- nvinfo : EIATTR_MERCURY_ISA_VERSION
	.align		4
        /*01c4*/ 	.byte	0x03, 0x5f
        /*01c6*/ 	.short	0x0000


	//----- nvinfo : EIATTR_COOP_GROUP_MASK_REGIDS
	.align		4
        /*01c8*/ 	.byte	0x04, 0x29
        /*01ca*/ 	.short	(.L_64 - .L_63)


	//   ....[0]....
.L_63:
        /*01cc*/ 	.word	0xffffffff


	//   ....[1]....
        /*01d0*/ 	.word	0xffffffff


	//   ....[2]....
        /*01d4*/ 	.word	0xffffffff


	//   ....[3]....
        /*01d8*/ 	.word	0xffffffff


	//   ....[4]....
        /*01dc*/ 	.word	0xffffffff


	//   ....[5]....
        /*01e0*/ 	.word	0xffffffff


	//   ....[6]....
        /*01e4*/ 	.word	0xffffffff


	//   ....[7]....
        /*01e8*/ 	.word	0xffffffff


	//----- nvinfo : EIATTR_COOP_GROUP_INSTR_OFFSETS
	.align		4
.L_64:
        /*01ec*/ 	.byte	0x04, 0x28
        /*01ee*/ 	.short	(.L_66 - .L_65)


	//   ....[0]....
.L_65:
        /*01f0*/ 	.word	0x00002180


	//   ....[1]....
        /*01f4*/ 	.word	0x00002390


	//   ....[2]....
        /*01f8*/ 	.word	0x000023a0


	//   ....[3]....
        /*01fc*/ 	.word	0x000023e0


	//   ....[4]....
        /*0200*/ 	.word	0x00003240


	//   ....[5]....
        /*0204*/ 	.word	0x00003250


	//   ....[6]....
        /*0208*/ 	.word	0x000032b0


	//   ....[7]....
        /*020c*/ 	.word	0x000032d0


	//----- nvinfo : EIATTR_EXIT_INSTR_OFFSETS
	.align		4
.L_66:
        /*0210*/ 	.byte	0x04, 0x1c
        /*0212*/ 	.short	(.L_68 - .L_67)


	//   ....[0]....
.L_67:
        /*0214*/ 	.word	0x00004bf0


	//   ....[1]....
        /*0218*/ 	.word	0x00004c90


	//----- nvinfo : EIATTR_REQNTID
	.align		4
.L_68:
        /*021c*/ 	.byte	0x04, 0x10
        /*021e*/ 	.short	(.L_70 - .L_69)
.L_69:
        /*0220*/ 	.word	0x00000100
        /*0224*/ 	.word	0x00000001
        /*0228*/ 	.word	0x00000001
.L_70:


//--------------------- .nv.callgraph             --------------------------
	.section	.nv.callgraph,"",@"SHT_CUDA_CALLGRAPH"
	.align	4
	.sectionentsize	8
	.align		4
        /*0000*/ 	.word	0x00000000
	.align		4
        /*0004*/ 	.word	0xffffffff
	.align		4
        /*0008*/ 	.word	0x00000000
	.align		4
        /*000c*/ 	.word	0xfffffffe
	.align		4
        /*0010*/ 	.word	0x00000000
	.align		4
        /*0014*/ 	.word	0xfffffffd
	.align		4
        /*0018*/ 	.word	0x00000000
	.align		4
        /*001c*/ 	.word	0xfffffffc


//--------------------- .nv.rel.action            --------------------------
	.section	.nv.rel.action,"",@"SHT_CUDA_RELOCINFO"
	.align	8
	.sectionentsize	8
        /*0000*/ 	.byte	0x73, 0x00, 0x00, 0x00, 0x00, 0x00, 0x00, 0x00, 0x00, 0x00, 0x00, 0x11, 0x25, 0x00, 0x05, 0x36


//--------------------- .nv.constant4             --------------------------
	.section	.nv.constant4,"a",@progbits
	.align	8
	.align		8
.nv.constant4:
        /*0000*/ 	.dword	_$_str


//--------------------- .nv.constant0.attn_fwd    --------------------------
	.section	.nv.constant0.attn_fwd,"a",@progbits
	.sectionflags	@""
	.align	4
.nv.constant0.attn_fwd:
	.zero		488


//--------------------- .text.attn_fwd            --------------------------
	.section	.text.attn_fwd,"ax",@progbits
	.sectioninfo	@"SHI_REGISTERS=187"
	.align	128
        .global         attn_fwd
        .type           attn_fwd,@function
        .size           attn_fwd,(.L_x_4 - attn_fwd)
        .other          attn_fwd,@"STO_CUDA_ENTRY STV_DEFAULT"
attn_fwd:
.text.attn_fwd:
[----:B------:R-:W-:Y:S02]  /*0000*/  MOV R1, c[0x0][0x28] ;  /* 0x00000a0000017a02 */ /* 0x000fe40000000f00 */
[----:B------:R-:W0:Y:S01]  /*0010*/  S2R R0, SR_TID.X ;  /* 0x0000000000007919 */ /* 0x000e220000002100 */
[----:B------:R-:W-:Y:S01]  /*0020*/  MOV R54, c[0x0][0x198] ;  /* 0x0000660000367a02 */ /* 0x000fe20000000f00 */
[----:B------:R-:W-:Y:S02]  /*0030*/  ULDC.64 UR4, c[0x0][0x118] ;  /* 0x0000460000047ab9 */ /* 0x000fe40000000a00 */
[----:B------:R-:W1:Y:S04]  /*0040*/  S2R R3, SR_CTAID.X ;  /* 0x0000000000037919 */ /* 0x000e680000002500 */
[----:B------:R-:W2:Y:S01]  /*0050*/  S2R R2, SR_CTAID.Y ;  /* 0x0000000000027919 */ /* 0x000ea20000002600 */
[----:B0-----:R-:W-:Y:S02]  /*0060*/  LOP3.LUT R20, R0, 0x7f, RZ, 0xc0, !PT ;  /* 0x0000007f00147812 */ /* 0x001fe400078ec0ff */
[----:B------:R-:W-:-:S03]  /*0070*/  SHF.R.U32.HI R4, RZ, 0x7, R0 ;  /* 0x00000007ff047819 */ /* 0x000fc60000011600 */
[----:B-1----:R-:W-:Y:S01]  /*0080*/  IMAD R3, R3, 0x80, R20 ;  /* 0x0000008003037824 */ /* 0x002fe200078e0214 */
[----:B------:R-:W-:Y:S01]  /*0090*/  SGXT.U32 R4, R4, 0x1 ;  /* 0x000000010404781a */ /* 0x000fe20000000000 */
[----:B--2---:R-:W-:Y:S02]  /*00a0*/  IMAD R5, R2, c[0x0][0x190], RZ ;  /* 0x0000640002057a24 */ /* 0x004fe400078e02ff */
[----:B------:R-:W-:Y:S02]  /*00b0*/  IMAD R7, R3, c[0x0][0x194], RZ ;  /* 0x0000650003077a24 */ /* 0x000fe400078e02ff */
[----:B------:R-:W-:Y:S02]  /*00c0*/  IMAD.SHL.U32 R6, R5, 0x2, RZ ;  /* 0x0000000205067824 */ /* 0x000fe400078e00ff */
[----:B------:R-:W-:Y:S01]  /*00d0*/  IMAD R10, R4, c[0x0][0x198], RZ ;  /* 0x00006600040a7a24 */ /* 0x000fe200078e02ff */
[----:B------:R-:W-:Y:S01]  /*00e0*/  SHF.L.U32 R9, R7, 0x1, RZ ;  /* 0x0000000107097819 */ /* 0x000fe200000006ff */
[----:B------:R-:W-:-:S03]  /*00f0*/  IMAD.HI R5, R5, 0x2, RZ ;  /* 0x0000000205057827 */ /* 0x000fc600078e02ff */
[----:B------:R-:W-:Y:S01]  /*0100*/  IADD3 R50, P0, P1, R9, c[0x0][0x160], R6 ;  /* 0x0000580009327a10 */ /* 0x000fe2000791e006 */
[----:B------:R-:W-:-:S04]  /*0110*/  IMAD.HI R8, R7, 0x2, RZ ;  /* 0x0000000207087827 */ /* 0x000fc800078e02ff */
[----:B------:R-:W-:Y:S01]  /*0120*/  IMAD R9, R54, 0x2, R10 ;  /* 0x0000000236097824 */ /* 0x000fe200078e020a */
[----:B------:R-:W-:Y:S02]  /*0130*/  IADD3.X R52, R8, c[0x0][0x164], R5, P0, P1 ;  /* 0x0000590008347a10 */ /* 0x000fe400007e2405 */
[----:B------:R-:W-:Y:S02]  /*0140*/  LEA R6, P0, R10, R50, 0x1 ;  /* 0x000000320a067211 */ /* 0x000fe400078008ff */
[----:B------:R-:W-:Y:S02]  /*0150*/  LEA R5, R54, R9, 0x1 ;  /* 0x0000000936057211 */ /* 0x000fe400078e08ff */
[----:B------:R-:W-:Y:S02]  /*0160*/  LEA.HI.X.SX32 R7, R10, R52, 0x1, P0 ;  /* 0x000000340a077211 */ /* 0x000fe400000f0eff */
[-C--:B------:R-:W-:Y:S01]  /*0170*/  LEA R10, P0, R5, R50.reuse, 0x1 ;  /* 0x00000032050a7211 */ /* 0x080fe200078008ff */
[----:B------:R-:W-:Y:S01]  /*0180*/  IMAD R13, R54, 0x2, R5 ;  /* 0x00000002360d7824 */ /* 0x000fe200078e0205 */
[----:B------:R-:W-:Y:S01]  /*0190*/  LEA R8, P1, R9, R50, 0x1 ;  /* 0x0000003209087211 */ /* 0x000fe200078208ff */
[----:B------:R0:W2:Y:S01]  /*01a0*/  LDG.E.U16 R24, [R6.64] ;  /* 0x0000000406187981 */ /* 0x0000a2000c1e1500 */
[----:B------:R-:W-:-:S02]  /*01b0*/  LEA.HI.X.SX32 R11, R5, R52, 0x1, P0 ;  /* 0x00000034050b7211 */ /* 0x000fc400000f0eff */
[C---:B------:R-:W-:Y:S02]  /*01c0*/  LEA R5, R54.reuse, R13, 0x1 ;  /* 0x0000000d36057211 */ /* 0x040fe400078e08ff */
[----:B------:R-:W-:Y:S01]  /*01d0*/  LEA.HI.X.SX32 R9, R9, R52, 0x1, P1 ;  /* 0x0000003409097211 */ /* 0x000fe200008f0eff */
[----:B------:R1:W3:Y:S01]  /*01e0*/  LDG.E.U16 R26, [R10.64] ;  /* 0x000000040a1a7981 */ /* 0x0002e2000c1e1500 */
[-C--:B------:R-:W-:Y:S01]  /*01f0*/  LEA R12, P0, R13, R50.reuse, 0x1 ;  /* 0x000000320d0c7211 */ /* 0x080fe200078008ff */
[----:B------:R-:W-:Y:S01]  /*0200*/  IMAD R17, R54, 0x2, R5 ;  /* 0x0000000236117824 */ /* 0x000fe200078e0205 */
[----:B------:R-:W-:Y:S01]  /*0210*/  LEA R14, P1, R5, R50, 0x1 ;  /* 0x00000032050e7211 */ /* 0x000fe200078208ff */
[----:B------:R4:W5:Y:S01]  /*0220*/  LDG.E.U16 R25, [R8.64] ;  /* 0x0000000408197981 */ /* 0x000962000c1e1500 */
[-C--:B------:R-:W-:Y:S02]  /*0230*/  LEA.HI.X.SX32 R13, R13, R52.reuse, 0x1, P0 ;  /* 0x000000340d0d7211 */ /* 0x080fe400000f0eff */
[----:B------:R-:W-:-:S02]  /*0240*/  LEA.HI.X.SX32 R15, R5, R52, 0x1, P1 ;  /* 0x00000034050f7211 */ /* 0x000fc400008f0eff */
[C---:B------:R-:W-:Y:S01]  /*0250*/  LEA R16, P0, R17.reuse, R50, 0x1 ;  /* 0x0000003211107211 */ /* 0x040fe200078008ff */
[----:B------:R1:W3:Y:S01]  /*0260*/  LDG.E.U16 R27, [R12.64] ;  /* 0x000000040c1b7981 */ /* 0x0002e2000c1e1500 */
[C---:B------:R-:W-:Y:S02]  /*0270*/  LEA R5, R54.reuse, R17, 0x1 ;  /* 0x0000001136057211 */ /* 0x040fe400078e08ff */
[----:B------:R-:W-:Y:S01]  /*0280*/  LEA.HI.X.SX32 R17, R17, R52, 0x1, P0 ;  /* 0x0000003411117211 */ /* 0x000fe200000f0eff */
[----:B------:R1:W3:Y:S01]  /*0290*/  LDG.E.U16 R28, [R14.64] ;  /* 0x000000040e1c7981 */ /* 0x0002e2000c1e1500 */
[C---:B0-----:R-:W-:Y:S01]  /*02a0*/  LEA R6, P0, R5.reuse, R50, 0x1 ;  /* 0x0000003205067211 */ /* 0x041fe200078008ff */
[----:B----4-:R-:W-:Y:S02]  /*02b0*/  IMAD R9, R54, 0x2, R5 ;  /* 0x0000000236097824 */ /* 0x010fe400078e0205 */
[----:B------:R0:W4:Y:S01]  /*02c0*/  LDG.E.U16 R29, [R16.64] ;  /* 0x00000004101d7981 */ /* 0x000122000c1e1500 */
[----:B------:R-:W-:-:S02]  /*02d0*/  LEA.HI.X.SX32 R7, R5, R52, 0x1, P0 ;  /* 0x0000003405077211 */ /* 0x000fc400000f0eff */
[C---:B------:R-:W-:Y:S02]  /*02e0*/  LEA R5, R54.reuse, R9, 0x1 ;  /* 0x0000000936057211 */ /* 0x040fe400078e08ff */
[-C--:B------:R-:W-:Y:S01]  /*02f0*/  LEA R8, P0, R9, R50.reuse, 0x1 ;  /* 0x0000003209087211 */ /* 0x080fe200078008ff */
[----:B------:R0:W4:Y:S01]  /*0300*/  LDG.E.U16 R30, [R6.64] ;  /* 0x00000004061e7981 */ /* 0x000122000c1e1500 */
[----:B-1----:R-:W-:Y:S01]  /*0310*/  LEA R10, P1, R5, R50, 0x1 ;  /* 0x00000032050a7211 */ /* 0x002fe200078208ff */
[----:B------:R-:W-:Y:S01]  /*0320*/  IMAD R18, R54, 0x2, R5 ;  /* 0x0000000236127824 */ /* 0x000fe200078e0205 */
[-C--:B------:R-:W-:Y:S02]  /*0330*/  LEA.HI.X.SX32 R9, R9, R52.reuse, 0x1, P0 ;  /* 0x0000003409097211 */ /* 0x080fe400000f0eff */
[----:B------:R-:W-:Y:S02]  /*0340*/  LEA.HI.X.SX32 R11, R5, R52, 0x1, P1 ;  /* 0x00000034050b7211 */ /* 0x000fe400008f0eff */
[----:B------:R-:W-:Y:S01]  /*0350*/  LEA R12, P0, R18, R50, 0x1 ;  /* 0x00000032120c7211 */ /* 0x000fe200078008ff */
[----:B------:R1:W4:Y:S01]  /*0360*/  LDG.E.U16 R31, [R8.64] ;  /* 0x00000004081f7981 */ /* 0x000322000c1e1500 */
[----:B------:R-:W-:-:S02]  /*0370*/  LEA R5, R54, R18, 0x1 ;  /* 0x0000001236057211 */ /* 0x000fc400078e08ff */
[----:B------:R-:W-:Y:S01]  /*0380*/  LEA.HI.X.SX32 R13, R18, R52, 0x1, P0 ;  /* 0x00000034120d7211 */ /* 0x000fe200000f0eff */
[----:B------:R1:W4:Y:S01]  /*0390*/  LDG.E.U16 R32, [R10.64] ;  /* 0x000000040a207981 */ /* 0x000322000c1e1500 */
[C---:B------:R-:W-:Y:S01]  /*03a0*/  LEA R14, P0, R5.reuse, R50, 0x1 ;  /* 0x00000032050e7211 */ /* 0x040fe200078008ff */
[C---:B0-----:R-:W-:Y:S02]  /*03b0*/  IMAD R17, R54.reuse, 0x2, R5 ;  /* 0x0000000236117824 */ /* 0x041fe400078e0205 */
[----:B------:R0:W5:Y:S01]  /*03c0*/  LDG.E.U16 R33, [R12.64] ;  /* 0x000000040c217981 */ /* 0x000162000c1e1500 */
[----:B------:R-:W-:Y:S02]  /*03d0*/  LEA.HI.X.SX32 R15, R5, R52, 0x1, P0 ;  /* 0x00000034050f7211 */ /* 0x000fe400000f0eff */
[C---:B------:R-:W-:Y:S02]  /*03e0*/  LEA R5, R54.reuse, R17, 0x1 ;  /* 0x0000001136057211 */ /* 0x040fe400078e08ff */
[-C--:B------:R-:W-:Y:S01]  /*03f0*/  LEA R6, P0, R17, R50.reuse, 0x1 ;  /* 0x0000003211067211 */ /* 0x080fe200078008ff */
[----:B------:R0:W5:Y:S01]  /*0400*/  LDG.E.U16 R34, [R14.64] ;  /* 0x000000040e227981 */ /* 0x000162000c1e1500 */
[----:B------:R-:W-:Y:S01]  /*0410*/  LEA R16, P1, R5, R50, 0x1 ;  /* 0x0000003205107211 */ /* 0x000fe200078208ff */
[----:B------:R-:W-:Y:S01]  /*0420*/  IMAD R18, R54, 0x2, R5 ;  /* 0x0000000236127824 */ /* 0x000fe200078e0205 */
[----:B------:R-:W-:-:S02]  /*0430*/  LEA.HI.X.SX32 R7, R17, R52, 0x1, P0 ;  /* 0x0000003411077211 */ /* 0x000fc400000f0eff */
[----:B------:R-:W-:Y:S02]  /*0440*/  LEA.HI.X.SX32 R17, R5, R52, 0x1, P1 ;  /* 0x0000003405117211 */ /* 0x000fe400008f0eff */
[----:B------:R-:W-:Y:S01]  /*0450*/  LEA R5, R54, R18, 0x1 ;  /* 0x0000001236057211 */ /* 0x000fe200078e08ff */
[----:B------:R0:W5:Y:S01]  /*0460*/  LDG.E.U16 R35, [R6.64] ;  /* 0x0000000406237981 */ /* 0x000162000c1e1500 */
[----:B-1----:R-:W-:-:S03]  /*0470*/  LEA R8, P0, R18, R50, 0x1 ;  /* 0x0000003212087211 */ /* 0x002fc600078008ff */
[----:B0-----:R-:W-:Y:S01]  /*0480*/  IMAD R13, R54, 0x2, R5 ;  /* 0x00000002360d7824 */ /* 0x001fe200078e0205 */
[----:B------:R-:W-:Y:S01]  /*0490*/  LEA.HI.X.SX32 R9, R18, R52, 0x1, P0 ;  /* 0x0000003412097211 */ /* 0x000fe200000f0eff */
[----:B------:R0:W5:Y:S01]  /*04a0*/  LDG.E.U16 R36, [R16.64] ;  /* 0x0000000410247981 */ /* 0x000162000c1e1500 */
[C---:B------:R-:W-:Y:S02]  /*04b0*/  LEA R10, P0, R5.reuse, R50, 0x1 ;  /* 0x00000032050a7211 */ /* 0x040fe400078008ff */
[----:B------:R-:W-:Y:S01]  /*04c0*/  LEA R18, R54, R13, 0x1 ;  /* 0x0000000d36127211 */ /* 0x000fe200078e08ff */
[----:B------:R1:W5:Y:S01]  /*04d0*/  LDG.E.U16 R37, [R8.64] ;  /* 0x0000000408257981 */ /* 0x000362000c1e1500 */
[----:B------:R-:W-:-:S03]  /*04e0*/  LEA.HI.X.SX32 R11, R5, R52, 0x1, P0 ;  /* 0x00000034050b7211 */ /* 0x000fc600000f0eff */
[C---:B------:R-:W-:Y:S01]  /*04f0*/  IMAD R5, R54.reuse, 0x2, R18 ;  /* 0x0000000236057824 */ /* 0x040fe200078e0212 */
[----:B------:R-:W-:Y:S01]  /*0500*/  LEA R12, P0, R13, R50, 0x1 ;  /* 0x000000320d0c7211 */ /* 0x000fe200078008ff */
[----:B------:R0:W5:Y:S03]  /*0510*/  LDG.E.U16 R38, [R10.64] ;  /* 0x000000040a267981 */ /* 0x000166000c1e1500 */
[----:B------:R-:W-:-:S05]  /*0520*/  LEA R19, R54, R5, 0x1 ;  /* 0x0000000536137211 */ /* 0x000fca00078e08ff */
[C---:B------:R-:W-:Y:S01]  /*0530*/  IMAD R21, R54.reuse, 0x2, R19 ;  /* 0x0000000236157824 */ /* 0x040fe200078e0213 */
[----:B------:R-:W-:Y:S02]  /*0540*/  LEA.HI.X.SX32 R13, R13, R52, 0x1, P0 ;  /* 0x000000340d0d7211 */ /* 0x000fe400000f0eff */
[C---:B------:R-:W-:Y:S02]  /*0550*/  LEA R6, P0, R5.reuse, R50, 0x1 ;  /* 0x0000003205067211 */ /* 0x040fe400078008ff */
[----:B0-----:R-:W-:Y:S01]  /*0560*/  LEA R17, R54, R21, 0x1 ;  /* 0x0000001536117211 */ /* 0x001fe200078e08ff */
[----:B------:R0:W5:Y:S01]  /*0570*/  LDG.E.U16 R39, [R12.64] ;  /* 0x000000040c277981 */ /* 0x000162000c1e1500 */
[----:B------:R-:W-:Y:S02]  /*0580*/  LEA.HI.X.SX32 R7, R5, R52, 0x1, P0 ;  /* 0x0000003405077211 */ /* 0x000fe400000f0eff */
[-C--:B------:R-:W-:Y:S01]  /*0590*/  LEA R14, P1, R18, R50.reuse, 0x1 ;  /* 0x00000032120e7211 */ /* 0x080fe200078208ff */
[----:B------:R-:W-:Y:S01]  /*05a0*/  IMAD R5, R54, 0x2, R17 ;  /* 0x0000000236057824 */ /* 0x000fe200078e0211 */
[----:B-1----:R-:W-:Y:S01]  /*05b0*/  LEA R8, P0, R19, R50, 0x1 ;  /* 0x0000003213087211 */ /* 0x002fe200078008ff */
[----:B------:R1:W5:Y:S01]  /*05c0*/  LDG.E.U16 R41, [R6.64] ;  /* 0x0000000406297981 */ /* 0x000362000c1e1500 */
[----:B------:R-:W-:-:S02]  /*05d0*/  LEA.HI.X.SX32 R15, R18, R52, 0x1, P1 ;  /* 0x00000034120f7211 */ /* 0x000fc400008f0eff */
[C---:B------:R-:W-:Y:S02]  /*05e0*/  LEA R18, R54.reuse, R5, 0x1 ;  /* 0x0000000536127211 */ /* 0x040fe400078e08ff */
[----:B------:R-:W-:Y:S01]  /*05f0*/  LEA.HI.X.SX32 R9, R19, R52, 0x1, P0 ;  /* 0x0000003413097211 */ /* 0x000fe200000f0eff */
[----:B------:R0:W5:Y:S02]  /*0600*/  LDG.E.U16 R40, [R14.64] ;  /* 0x000000040e287981 */ /* 0x000164000c1e1500 */
[C---:B------:R-:W-:Y:S01]  /*0610*/  IMAD R22, R54.reuse, 0x2, R18 ;  /* 0x0000000236167824 */ /* 0x040fe200078e0212 */
[----:B------:R-:W-:Y:S01]  /*0620*/  LEA R10, P0, R5, R50, 0x1 ;  /* 0x00000032050a7211 */ /* 0x000fe200078008ff */
[----:B------:R1:W5:Y:S03]  /*0630*/  LDG.E.U16 R42, [R8.64] ;  /* 0x00000004082a7981 */ /* 0x000366000c1e1500 */
[----:B0-----:R-:W-:-:S02]  /*0640*/  LEA R15, R54, R22, 0x1 ;  /* 0x00000016360f7211 */ /* 0x001fc400078e08ff */
[----:B------:R-:W-:-:S03]  /*0650*/  LEA.HI.X.SX32 R11, R5, R52, 0x1, P0 ;  /* 0x00000034050b7211 */ /* 0x000fc600000f0eff */
[C---:B------:R-:W-:Y:S01]  /*0660*/  IMAD R5, R54.reuse, 0x2, R15 ;  /* 0x0000000236057824 */ /* 0x040fe200078e020f */
[-C--:B------:R-:W-:Y:S01]  /*0670*/  LEA R16, P1, R17, R50.reuse, 0x1 ;  /* 0x0000003211107211 */ /* 0x080fe200078208ff */
[----:B------:R0:W5:Y:S03]  /*0680*/  LDG.E.U16 R44, [R10.64] ;  /* 0x000000040a2c7981 */ /* 0x000166000c1e1500 */
[----:B-1----:R-:W-:Y:S02]  /*0690*/  LEA R6, R54, R5, 0x1 ;  /* 0x0000000536067211 */ /* 0x002fe400078e08ff */
[----:B------:R-:W-:-:S03]  /*06a0*/  LEA R12, P0, R18, R50, 0x1 ;  /* 0x00000032120c7211 */ /* 0x000fc600078008ff */
[----:B------:R-:W-:Y:S01]  /*06b0*/  IMAD R23, R54, 0x2, R6 ;  /* 0x0000000236177824 */ /* 0x000fe200078e0206 */
[-C--:B------:R-:W-:Y:S02]  /*06c0*/  LEA.HI.X.SX32 R17, R17, R52.reuse, 0x1, P1 ;  /* 0x0000003411117211 */ /* 0x080fe400008f0eff */
[----:B------:R-:W-:Y:S02]  /*06d0*/  LEA.HI.X.SX32 R13, R18, R52, 0x1, P0 ;  /* 0x00000034120d7211 */ /* 0x000fe400000f0eff */
[-C--:B------:R-:W-:Y:S01]  /*06e0*/  LEA R14, P1, R15, R50.reuse, 0x1 ;  /* 0x000000320f0e7211 */ /* 0x080fe200078208ff */
[----:B------:R1:W5:Y:S01]  /*06f0*/  LDG.E.U16 R43, [R16.64] ;  /* 0x00000004102b7981 */ /* 0x000362000c1e1500 */
[----:B------:R-:W-:Y:S02]  /*0700*/  LEA R8, P0, R5, R50, 0x1 ;  /* 0x0000003205087211 */ /* 0x000fe400078008ff */
[----:B------:R-:W-:Y:S01]  /*0710*/  LEA R7, R54, R23, 0x1 ;  /* 0x0000001736077211 */ /* 0x000fe200078e08ff */
[----:B------:R0:W5:Y:S01]  /*0720*/  LDG.E.U16 R45, [R12.64] ;  /* 0x000000040c2d7981 */ /* 0x000162000c1e1500 */
[----:B------:R-:W-:-:S02]  /*0730*/  LEA.HI.X.SX32 R15, R15, R52, 0x1, P1 ;  /* 0x000000340f0f7211 */ /* 0x000fc400008f0eff */
[----:B------:R-:W-:Y:S01]  /*0740*/  LEA.HI.X.SX32 R9, R5, R52, 0x1, P0 ;  /* 0x0000003405097211 */ /* 0x000fe200000f0eff */
[----:B------:R-:W-:Y:S01]  /*0750*/  IMAD R5, R54, 0x2, R7 ;  /* 0x0000000236057824 */ /* 0x000fe200078e0207 */
[CC--:B------:R-:W-:Y:S01]  /*0760*/  LEA R18, P1, R7.reuse, R50.reuse, 0x1 ;  /* 0x0000003207127211 */ /* 0x0c0fe200078208ff */
[----:B------:R0:W5:Y:S01]  /*0770*/  LDG.E.U16 R46, [R14.64] ;  /* 0x000000040e2e7981 */ /* 0x000162000c1e1500 */
[C---:B-1----:R-:W-:Y:S02]  /*0780*/  LEA R16, P0, R6.reuse, R50, 0x1 ;  /* 0x0000003206107211 */ /* 0x042fe400078008ff */
[-C--:B------:R-:W-:Y:S01]  /*0790*/  LEA.HI.X.SX32 R19, R7, R52.reuse, 0x1, P1 ;  /* 0x0000003407137211 */ /* 0x080fe200008f0eff */
[----:B------:R1:W5:Y:S01]  /*07a0*/  LDG.E.U16 R47, [R8.64] ;  /* 0x00000004082f7981 */ /* 0x000362000c1e1500 */
[----:B------:R-:W-:Y:S02]  /*07b0*/  LEA.HI.X.SX32 R17, R6, R52, 0x1, P0 ;  /* 0x0000003406117211 */ /* 0x000fe400000f0eff */
[----:B------:R-:W-:Y:S01]  /*07c0*/  LEA R7, R54, R5, 0x1 ;  /* 0x0000000536077211 */ /* 0x000fe200078e08ff */
[----:B------:R1:W5:Y:S01]  /*07d0*/  LDG.E.U16 R48, [R18.64] ;  /* 0x0000000412307981 */ /* 0x000362000c1e1500 */
[----:B0-----:R-:W-:-:S02]  /*07e0*/  LEA R12, P0, R5, R50, 0x1 ;  /* 0x00000032050c7211 */ /* 0x001fc400078008ff */
[----:B------:R-:W-:Y:S01]  /*07f0*/  LEA R14, P1, R7, R50, 0x1 ;  /* 0x00000032070e7211 */ /* 0x000fe200078208ff */
[----:B------:R-:W5:Y:S01]  /*0800*/  LDG.E.U16 R16, [R16.64] ;  /* 0x0000000410107981 */ /* 0x000f62000c1e1500 */
[----:B------:R-:W-:Y:S02]  /*0810*/  LEA.HI.X.SX32 R13, R5, R52, 0x1, P0 ;  /* 0x00000034050d7211 */ /* 0x000fe400000f0eff */
[----:B------:R-:W-:Y:S01]  /*0820*/  LEA R6, P0, R21, R50, 0x1 ;  /* 0x0000003215067211 */ /* 0x000fe200078008ff */
[----:B------:R-:W-:Y:S01]  /*0830*/  IMAD R5, R54, 0x2, R7 ;  /* 0x0000000236057824 */ /* 0x000fe200078e0207 */
[-C--:B------:R-:W-:Y:S01]  /*0840*/  LEA.HI.X.SX32 R15, R7, R52.reuse, 0x1, P1 ;  /* 0x00000034070f7211 */ /* 0x080fe200008f0eff */
[----:B------:R0:W5:Y:S01]  /*0850*/  LDG.E.U16 R12, [R12.64] ;  /* 0x000000040c0c7981 */ /* 0x000162000c1e1500 */
[----:B------:R-:W-:Y:S02]  /*0860*/  LEA.HI.X.SX32 R7, R21, R52, 0x1, P0 ;  /* 0x0000003415077211 */ /* 0x000fe400000f0eff */
[C---:B-1----:R-:W-:Y:S01]  /*0870*/  LEA R8, P0, R22.reuse, R50, 0x1 ;  /* 0x0000003216087211 */ /* 0x042fe200078008ff */
[----:B------:R-:W5:Y:S03]  /*0880*/  LDG.E.U16 R14, [R14.64] ;  /* 0x000000040e0e7981 */ /* 0x000f66000c1e1500 */
[----:B------:R-:W-:Y:S01]  /*0890*/  LEA.HI.X.SX32 R9, R22, R52, 0x1, P0 ;  /* 0x0000003416097211 */ /* 0x000fe200000f0eff */
[----:B------:R1:W5:Y:S01]  /*08a0*/  LDG.E.U16 R6, [R6.64] ;  /* 0x0000000406067981 */ /* 0x000362000c1e1500 */
[----:B------:R-:W-:-:S04]  /*08b0*/  LEA R18, P0, R5, R50, 0x1 ;  /* 0x0000003205127211 */ /* 0x000fc800078008ff */
[----:B------:R-:W-:Y:S01]  /*08c0*/  LEA.HI.X.SX32 R19, R5, R52, 0x1, P0 ;  /* 0x0000003405137211 */ /* 0x000fe200000f0eff */
[----:B------:R0:W5:Y:S04]  /*08d0*/  LDG.E.U16 R9, [R8.64] ;  /* 0x0000000408097981 */ /* 0x000168000c1e1500 */
[----:B------:R0:W5:Y:S01]  /*08e0*/  LDG.E.U16 R18, [R18.64] ;  /* 0x0000000412127981 */ /* 0x000162000c1e1500 */
[----:B------:R-:W-:-:S04]  /*08f0*/  LEA R10, P1, R23, R50, 0x1 ;  /* 0x00000032170a7211 */ /* 0x000fc800078208ff */
[----:B------:R-:W-:-:S05]  /*0900*/  LEA.HI.X.SX32 R11, R23, R52, 0x1, P1 ;  /* 0x00000034170b7211 */ /* 0x000fca00008f0eff */
[----:B------:R0:W5:Y:S01]  /*0910*/  LDG.E.U16 R10, [R10.64] ;  /* 0x000000040a0a7981 */ /* 0x000162000c1e1500 */
[----:B------:R-:W-:Y:S02]  /*0920*/  SHF.R.S32.HI R5, RZ, 0x7, R0 ;  /* 0x00000007ff057819 */ /* 0x000fe40000011400 */
[----:B------:R-:W-:Y:S02]  /*0930*/  SHF.L.U32 R20, R20, 0x1, RZ ;  /* 0x0000000114147819 */ /* 0x000fe400000006ff */
[----:B------:R-:W-:-:S04]  /*0940*/  SGXT R5, R5, 0x1 ;  /* 0x000000010505781a */ /* 0x000fc80000000200 */
[----:B------:R-:W-:-:S04]  /*0950*/  LOP3.LUT R5, R20, 0x110, R5, 0x78, !PT ;  /* 0x0000011014057812 */ /* 0x000fc800078e7805 */
[C---:B0-----:R-:W-:Y:S02]  /*0960*/  LOP3.LUT R8, R5.reuse, 0x20, RZ, 0x3c, !PT ;  /* 0x0000002005087812 */ /* 0x041fe400078e3cff */
[C---:B-1----:R-:W-:Y:S02]  /*0970*/  LOP3.LUT R7, R5.reuse, 0x40, RZ, 0x3c, !PT ;  /* 0x0000004005077812 */ /* 0x042fe400078e3cff */
[----:B------:R-:W-:Y:S01]  /*0980*/  LOP3.LUT R20, R5, 0x60, RZ, 0x3c, !PT ;  /* 0x0000006005147812 */ /* 0x000fe200078e3cff */
[----:B------:R-:W-:-:S05]  /*0990*/  IMAD.MOV.U32 R13, RZ, RZ, 0x1 ;  /* 0x00000001ff0d7424 */ /* 0x000fca00078e00ff */
[----:B------:R-:W-:Y:S01]  /*09a0*/  ISETP.LE.AND P0, PT, R13, c[0x0][0x1d0], PT ;  /* 0x000074000d007a0c */ /* 0x000fe20003f03270 */
[----:B------:R-:W-:Y:S01]  /*09b0*/  IMAD.MOV.U32 R11, RZ, RZ, -0x800000 ;  /* 0xff800000ff0b7424 */ /* 0x000fe200078e00ff */
[----:B------:R-:W-:Y:S01]  /*09c0*/  MOV R19, 0x3f800000 ;  /* 0x3f80000000137802 */ /* 0x000fe20000000f00 */
[----:B------:R-:W-:Y:S01]  /*09d0*/  CS2R R128, SRZ ;  /* 0x0000000000807805 */ /* 0x000fe2000001ff00 */
        /* <DEDUP_REMOVED lines=15> */
[----:B--2---:R0:W-:Y:S04]  /*0ad0*/  STS.U16 [R5], R24 ;  /* 0x0000001805007388 */ /* 0x0041e80000000400 */
[----:B---3--:R-:W-:Y:S04]  /*0ae0*/  STS.U16 [R5+0x800], R28 ;  /* 0x0008001c05007388 */ /* 0x008fe80000000400 */
[----:B----4-:R-:W-:Y:S01]  /*0af0*/  STS.U16 [R5+0x1000], R32 ;  /* 0x0010002005007388 */ /* 0x010fe20000000400 */
[----:B0-----:R-:W-:-:S03]  /*0b00*/  MOV R24, 0xff800000 ;  /* 0xff80000000187802 */ /* 0x001fc60000000f00 */
[----:B-----5:R-:W-:Y:S04]  /*0b10*/  STS.U16 [R5+0x1800], R36 ;  /* 0x0018002405007388 */ /* 0x020fe80000000400 */
[----:B------:R-:W-:Y:S04]  /*0b20*/  STS.U16 [R5+0x2000], R40 ;  /* 0x0020002805007388 */ /* 0x000fe80000000400 */
        /* <DEDUP_REMOVED lines=10> */
[----:B------:R0:W-:Y:S04]  /*0bd0*/  STS.U16 [R8+0x3a00], R12 ;  /* 0x003a000c08007388 */ /* 0x0001e80000000400 */
        /* <DEDUP_REMOVED lines=13> */
[----:B------:R-:W-:Y:S01]  /*0cb0*/  STS.U16 [R20+0x3e00], R18 ;  /* 0x003e001214007388 */ /* 0x000fe20000000400 */
[----:B0-----:R-:W-:-:S03]  /*0cc0*/  IMAD.MOV.U32 R8, RZ, RZ, 0x3f800000 ;  /* 0x3f800000ff087424 */ /* 0x001fc600078e00ff */
[----:B------:R0:W-:Y:S04]  /*0cd0*/  STS.U16 [R20+0x2e00], R9 ;  /* 0x002e000914007388 */ /* 0x0001e80000000400 */
[----:B------:R1:W-:Y:S01]  /*0ce0*/  STS.U16 [R20+0x3600], R10 ;  /* 0x0036000a14007388 */ /* 0x0003e20000000400 */
[C---:B0-----:R-:W-:Y:S02]  /*0cf0*/  LOP3.LUT R9, R0.reuse, 0xff, RZ, 0xc0, !PT ;  /* 0x000000ff00097812 */ /* 0x041fe400078ec0ff */
[----:B-1----:R-:W-:Y:S01]  /*0d00*/  SHF.L.U32 R10, R0, 0x1, RZ ;  /* 0x00000001000a7819 */ /* 0x002fe200000006ff */
[----:B------:R-:W-:Y:S05]  /*0d10*/  @!P0 BRA `(.L_x_0) ;  /* 0x000027a000008947 */ /* 0x000fea0003800000 */
[C---:B------:R-:W-:Y:S01]  /*0d20*/  LOP3.LUT R5, R0.reuse, 0xc0, RZ, 0xc0, !PT ;  /* 0x000000c000057812 */ /* 0x040fe200078ec0ff */
[----:B------:R-:W-:Y:S01]  /*0d30*/  IMAD.SHL.U32 R11, R9, 0x2, RZ ;  /* 0x00000002090b7824 */ /* 0x000fe200078e00ff */
[C---:B------:R-:W-:Y:S01]  /*0d40*/  LOP3.LUT R23, R0.reuse, 0x7, RZ, 0xc0, !PT ;  /* 0x0000000700177812 */ /* 0x040fe200078ec0ff */
[----:B------:R-:W-:Y:S01]  /*0d50*/  IMAD.SHL.U32 R19, R0, 0x80, RZ ;  /* 0x0000008000137824 */ /* 0x000fe200078e00ff */
[----:B------:R-:W-:Y:S01]  /*0d60*/  LOP3.LUT R7, R10, 0x10, RZ, 0xc0, !PT ;  /* 0x000000100a077812 */ /* 0x000fe200078ec0ff */
[----:B------:R-:W-:Y:S01]  /*0d70*/  IMAD.MOV.U32 R55, RZ, RZ, c[0x0][0x1b8] ;  /* 0x00006e00ff377624 */ /* 0x000fe200078e00ff */
[----:B------:R-:W-:Y:S01]  /*0d80*/  SHF.R.U32.HI R6, RZ, 0x2, R5 ;  /* 0x00000002ff067819 */ /* 0x000fe20000011605 */
[----:B------:R-:W-:Y:S01]  /*0d90*/  IMAD R5, R23, 0x110, RZ ;  /* 0x0000011017057824 */ /* 0x000fe200078e02ff */
[--C-:B------:R-:W-:Y:S01]  /*0da0*/  LOP3.LUT R8, R7, 0xe0, R0.reuse, 0xf8, !PT ;  /* 0x000000e007087812 */ /* 0x100fe200078ef800 */
[----:B------:R-:W-:Y:S01]  /*0db0*/  IMAD R23, R23, 0x90, RZ ;  /* 0x0000009017177824 */ /* 0x000fe200078e02ff */
[----:B------:R-:W-:Y:S01]  /*0dc0*/  SHF.R.U32.HI R7, RZ, 0x6, R0 ;  /* 0x00000006ff077819 */ /* 0x000fe20000011600 */
[----:B------:R-:W-:Y:S01]  /*0dd0*/  CS2R R128, SRZ ;  /* 0x0000000000807805 */ /* 0x000fe2000001ff00 */
[----:B------:R-:W-:Y:S01]  /*0de0*/  LOP3.LUT R20, R5, R8, RZ, 0x3c, !PT ;  /* 0x0000000805147212 */ /* 0x000fe200078e3cff */
[----:B------:R-:W-:Y:S01]  /*0df0*/  IMAD R5, R2, c[0x0][0x1a0], RZ ;  /* 0x0000680002057a24 */ /* 0x000fe200078e02ff */
[----:B------:R-:W-:Y:S01]  /*0e00*/  LOP3.LUT R8, R0, 0x3f, RZ, 0xc0, !PT ;  /* 0x0000003f00087812 */ /* 0x000fe200078ec0ff */
[----:B------:R-:W-:Y:S01]  /*0e10*/  CS2R R130, SRZ ;  /* 0x0000000000827805 */ /* 0x000fe2000001ff00 */
[----:B------:R-:W-:Y:S01]  /*0e20*/  SGXT.U32 R7, R7, 0x2 ;  /* 0x000000020707781a */ /* 0x000fe20000000000 */
[----:B------:R-:W-:Y:S01]  /*0e30*/  CS2R R124, SRZ ;  /* 0x00000000007c7805 */ /* 0x000fe2000001ff00 */
[----:B------:R-:W-:Y:S01]  /*0e40*/  MOV R24, c[0x0][0x1a4] ;  /* 0x0000690000187a02 */ /* 0x000fe20000000f00 */
[C---:B------:R-:W-:Y:S01]  /*0e50*/  IMAD R13, R8.reuse, c[0x0][0x1a8], RZ ;  /* 0x00006a00080d7a24 */ /* 0x040fe200078e02ff */
[----:B------:R-:W-:Y:S01]  /*0e60*/  LOP3.LUT R11, R11, R6, RZ, 0x3c, !PT ;  /* 0x000000060b0b7212 */ /* 0x000fe200078e3cff */
[----:B------:R-:W-:Y:S01]  /*0e70*/  IMAD R14, R7, c[0x0][0x1a4], RZ ;  /* 0x00006900070e7a24 */ /* 0x000fe200078e02ff */
[----:B------:R-:W-:Y:S01]  /*0e80*/  LOP3.LUT R19, R19, 0x800, RZ, 0xc0, !PT ;  /* 0x0000080013137812 */ /* 0x000fe200078ec0ff */
[----:B------:R-:W-:Y:S01]  /*0e90*/  IMAD R18, R8, c[0x0][0x1b4], RZ ;  /* 0x00006d0008127a24 */ /* 0x000fe200078e02ff */
[----:B------:R-:W-:Y:S01]  /*0ea0*/  SHF.L.U32 R8, R5, 0x1, RZ ;  /* 0x0000000105087819 */ /* 0x000fe200000006ff */
[----:B------:R-:W-:Y:S01]  /*0eb0*/  IMAD R6, R2, c[0x0][0x1b0], RZ ;  /* 0x00006c0002067a24 */ /* 0x000fe200078e02ff */
[----:B------:R-:W-:Y:S01]  /*0ec0*/  SHF.L.U32 R15, R13, 0x1, RZ ;  /* 0x000000010d0f7819 */ /* 0x000fe200000006ff */
[----:B------:R-:W-:Y:S01]  /*0ed0*/  IMAD.SHL.U32 R17, R18, 0x2, RZ ;  /* 0x0000000212117824 */ /* 0x000fe200078e00ff */
[----:B------:R-:W-:Y:S01]  /*0ee0*/  LEA R16, R24, R14, 0x2 ;  /* 0x0000000e18107211 */ /* 0x000fe200078e10ff */
[----:B------:R-:W-:Y:S01]  /*0ef0*/  IMAD.SHL.U32 R12, R6, 0x2, RZ ;  /* 0x00000002060c7824 */ /* 0x000fe200078e00ff */
[----:B------:R-:W-:Y:S01]  /*0f00*/  IADD3 R28, P0, P1, R15, c[0x0][0x168], R8 ;  /* 0x00005a000f1c7a10 */ /* 0x000fe2000791e008 */
[----:B------:R-:W-:Y:S01]  /*0f10*/  IMAD.HI R5, R5, 0x2, RZ ;  /* 0x0000000205057827 */ /* 0x000fe200078e02ff */
[----:B------:R-:W-:Y:S01]  /*0f20*/  CS2R R126, SRZ ;  /* 0x00000000007e7805 */ /* 0x000fe2000001ff00 */
[----:B------:R-:W-:Y:S01]  /*0f30*/  CS2R R116, SRZ ;  /* 0x0000000000747805 */ /* 0x000fe2000001ff00 */
[----:B------:R-:W-:Y:S01]  /*0f40*/  IADD3 R60, P2, P3, R17, c[0x0][0x170], R12 ;  /* 0x00005c00113c7a10 */ /* 0x000fe20007b5e00c */
[----:B------:R-:W-:Y:S01]  /*0f50*/  IMAD R8, R24, 0x4, R16 ;  /* 0x0000000418087824 */ /* 0x000fe200078e0210 */
[----:B------:R-:W-:Y:S01]  /*0f60*/  IADD3 R12, R19, R20, RZ ;  /* 0x00000014130c7210 */ /* 0x000fe20007ffe0ff */
[----:B------:R-:W-:Y:S01]  /*0f70*/  IMAD.HI R17, R6, 0x2, RZ ;  /* 0x0000000206117827 */ /* 0x000fe200078e02ff */
[----:B------:R-:W-:Y:S01]  /*0f80*/  CS2R R118, SRZ ;  /* 0x0000000000767805 */ /* 0x000fe2000001ff00 */
[----:B------:R-:W-:Y:S01]  /*0f90*/  CS2R R120, SRZ ;  /* 0x0000000000787805 */ /* 0x000fe2000001ff00 */
[----:B------:R-:W-:Y:S01]  /*0fa0*/  CS2R R122, SRZ ;  /* 0x00000000007a7805 */ /* 0x000fe2000001ff00 */
[C---:B------:R-:W-:Y:S01]  /*0fb0*/  IMAD R15, R24.reuse, 0x4, R8 ;  /* 0x00000004180f7824 */ /* 0x040fe200078e0208 */
[----:B------:R-:W-:Y:S01]  /*0fc0*/  CS2R R84, SRZ ;  /* 0x0000000000547805 */ /* 0x000fe2000001ff00 */
[----:B------:R-:W-:Y:S01]  /*0fd0*/  IMAD.HI R6, R13, 0x2, RZ ;  /* 0x000000020d067827 */ /* 0x000fe200078e02ff */
[----:B------:R-:W-:Y:S01]  /*0fe0*/  CS2R R86, SRZ ;  /* 0x0000000000567805 */ /* 0x000fe2000001ff00 */
[----:B------:R-:W-:Y:S01]  /*0ff0*/  CS2R R80, SRZ ;  /* 0x0000000000507805 */ /* 0x000fe2000001ff00 */
[----:B------:R-:W-:Y:S01]  /*1000*/  CS2R R82, SRZ ;  /* 0x0000000000527805 */ /* 0x000fe2000001ff00 */
[----:B------:R-:W-:Y:S01]  /*1010*/  IMAD R19, R7, c[0x0][0x1b8], RZ ;  /* 0x00006e0007137a24 */ /* 0x000fe200078e02ff */
[----:B------:R-:W-:Y:S01]  /*1020*/  LEA R7, R24, R15, 0x2 ;  /* 0x0000000f18077211 */ /* 0x000fe200078e10ff */
[----:B------:R-:W-:Y:S01]  /*1030*/  IMAD.HI R18, R18, 0x2, RZ ;  /* 0x0000000212127827 */ /* 0x000fe200078e02ff */
[----:B------:R-:W-:Y:S01]  /*1040*/  IADD3.X R30, R6, c[0x0][0x16c], R5, P0, P1 ;  /* 0x00005b00061e7a10 */ /* 0x000fe200007e2405 */
[----:B------:R-:W-:Y:S01]  /*1050*/  CS2R R76, SRZ ;  /* 0x00000000004c7805 */ /* 0x000fe2000001ff00 */
[----:B------:R-:W-:Y:S01]  /*1060*/  LEA R5, R24, R7, 0x2 ;  /* 0x0000000718057211 */ /* 0x000fe200078e10ff */
[----:B------:R-:W-:Y:S01]  /*1070*/  CS2R R78, SRZ ;  /* 0x00000000004e7805 */ /* 0x000fe2000001ff00 */
[-C--:B------:R-:W-:Y:S01]  /*1080*/  LEA R174, P0, R14, R28.reuse, 0x1 ;  /* 0x0000001c0eae7211 */ /* 0x080fe200078008ff */
[----:B------:R-:W-:Y:S01]  /*1090*/  CS2R R132, SRZ ;  /* 0x0000000000847805 */ /* 0x000fe2000001ff00 */
[----:B------:R-:W-:Y:S01]  /*10a0*/  LEA R6, R24, R5, 0x2 ;  /* 0x0000000518067211 */ /* 0x000fe200078e10ff */
[----:B------:R-:W-:Y:S01]  /*10b0*/  CS2R R134, SRZ ;  /* 0x0000000000867805 */ /* 0x000fe2000001ff00 */
[----:B------:R-:W-:-:S02]  /*10c0*/  LEA R172, P1, R16, R28, 0x1 ;  /* 0x0000001c10ac7211 */ /* 0x000fc400078208ff */
[----:B------:R-:W-:Y:S02]  /*10d0*/  LEA R13, R24, R6, 0x2 ;  /* 0x00000006180d7211 */ /* 0x000fe400078e10ff */
[----:B------:R-:W-:Y:S02]  /*10e0*/  LEA.HI.X.SX32 R175, R14, R30, 0x1, P0 ;  /* 0x0000001e0eaf7211 */ /* 0x000fe400000f0eff */
[----:B------:R-:W-:Y:S02]  /*10f0*/  LEA R170, P0, R8, R28, 0x1 ;  /* 0x0000001c08aa7211 */ /* 0x000fe400078008ff */
[----:B------:R-:W-:Y:S02]  /*1100*/  LEA R14, R24, R13, 0x2 ;  /* 0x0000000d180e7211 */ /* 0x000fe400078e10ff */
[----:B------:R-:W-:Y:S02]  /*1110*/  LEA.HI.X.SX32 R173, R16, R30, 0x1, P1 ;  /* 0x0000001e10ad7211 */ /* 0x000fe400008f0eff */
[----:B------:R-:W-:-:S02]  /*1120*/  LEA R168, P1, R15, R28, 0x1 ;  /* 0x0000001c0fa87211 */ /* 0x000fc400078208ff */
[----:B------:R-:W-:Y:S02]  /*1130*/  LEA.HI.X.SX32 R171, R8, R30, 0x1, P0 ;  /* 0x0000001e08ab7211 */ /* 0x000fe400000f0eff */
[C---:B------:R-:W-:Y:S02]  /*1140*/  LEA R8, R24.reuse, R14, 0x2 ;  /* 0x0000000e18087211 */ /* 0x040fe400078e10ff */
[----:B------:R-:W-:Y:S02]  /*1150*/  LEA.HI.X.SX32 R169, R15, R30, 0x1, P1 ;  /* 0x0000001e0fa97211 */ /* 0x000fe400008f0eff */
[C---:B------:R-:W-:Y:S02]  /*1160*/  LEA R164, P1, R5.reuse, R28, 0x1 ;  /* 0x0000001c05a47211 */ /* 0x040fe400078208ff */
[----:B------:R-:W-:Y:S02]  /*1170*/  LEA R15, R24, R8, 0x2 ;  /* 0x00000008180f7211 */ /* 0x000fe400078e10ff */
[----:B------:R-:W-:-:S02]  /*1180*/  LEA.HI.X.SX32 R165, R5, R30, 0x1, P1 ;  /* 0x0000001e05a57211 */ /* 0x000fc400008f0eff */
[----:B------:R-:W-:Y:S02]  /*1190*/  LEA R166, P0, R7, R28, 0x1 ;  /* 0x0000001c07a67211 */ /* 0x000fe400078008ff */
[----:B------:R-:W-:Y:S02]  /*11a0*/  LEA R5, R24, R15, 0x2 ;  /* 0x0000000f18057211 */ /* 0x000fe400078e10ff */
[----:B------:R-:W-:Y:S01]  /*11b0*/  IADD3.X R61, R18, c[0x0][0x174], R17, P2, P3 ;  /* 0x00005d00123d7a10 */ /* 0x000fe200017e6411 */
[----:B------:R-:W-:Y:S01]  /*11c0*/  IMAD R17, R55, 0x4, R19 ;  /* 0x0000000437117824 */ /* 0x000fe200078e0213 */
[----:B------:R-:W-:Y:S01]  /*11d0*/  LEA.HI.X.SX32 R167, R7, R30, 0x1, P0 ;  /* 0x0000001e07a77211 */ /* 0x000fe200000f0eff */
[----:B------:R-:W-:Y:S01]  /*11e0*/  IMAD R7, R24, 0x4, R5 ;  /* 0x0000000418077824 */ /* 0x000fe200078e0205 */
[-C--:B------:R-:W-:Y:S01]  /*11f0*/  LEA R162, P0, R6, R28.reuse, 0x1 ;  /* 0x0000001c06a27211 */ /* 0x080fe200078008ff */
[----:B------:R-:W-:Y:S01]  /*1200*/  IMAD R18, R55, 0x4, R17 ;  /* 0x0000000437127824 */ /* 0x000fe200078e0211 */
[----:B------:R-:W-:-:S02]  /*1210*/  LEA R160, P1, R13, R28, 0x1 ;  /* 0x0000001c0da07211 */ /* 0x000fc400078208ff */
[----:B------:R-:W-:Y:S01]  /*1220*/  LEA.HI.X.SX32 R163, R6, R30, 0x1, P0 ;  /* 0x0000001e06a37211 */ /* 0x000fe200000f0eff */
[C---:B------:R-:W-:Y:S01]  /*1230*/  IMAD R16, R55.reuse, 0x4, R18 ;  /* 0x0000000437107824 */ /* 0x040fe200078e0212 */
[----:B------:R-:W-:Y:S02]  /*1240*/  LEA R146, P2, R14, R28, 0x1 ;  /* 0x0000001c0e927211 */ /* 0x000fe400078408ff */
[----:B------:R-:W-:Y:S01]  /*1250*/  LEA R6, R24, R7, 0x2 ;  /* 0x0000000718067211 */ /* 0x000fe200078e10ff */
[----:B------:R-:W-:Y:S01]  /*1260*/  IMAD R20, R55, 0x4, R16 ;  /* 0x0000000437147824 */ /* 0x000fe200078e0210 */
[-C--:B------:R-:W-:Y:S02]  /*1270*/  LEA.HI.X.SX32 R161, R13, R30.reuse, 0x1, P1 ;  /* 0x0000001e0da17211 */ /* 0x080fe400008f0eff */
[----:B------:R-:W-:Y:S01]  /*1280*/  LEA.HI.X.SX32 R147, R14, R30, 0x1, P2 ;  /* 0x0000001e0e937211 */ /* 0x000fe200010f0eff */
[----:B------:R-:W-:Y:S01]  /*1290*/  IMAD R13, R24, 0x4, R6 ;  /* 0x00000004180d7824 */ /* 0x000fe200078e0206 */
[-C--:B------:R-:W-:Y:S01]  /*12a0*/  LEA R140, P2, R5, R28.reuse, 0x1 ;  /* 0x0000001c058c7211 */ /* 0x080fe200078408ff */
[----:B------:R-:W-:Y:S01]  /*12b0*/  IMAD R21, R55, 0x4, R20 ;  /* 0x0000000437157824 */ /* 0x000fe200078e0214 */
[----:B------:R-:W-:-:S02]  /*12c0*/  LEA R144, P0, R8, R28, 0x1 ;  /* 0x0000001c08907211 */ /* 0x000fc400078008ff */
[----:B------:R-:W-:Y:S01]  /*12d0*/  LEA R142, P1, R15, R28, 0x1 ;  /* 0x0000001c0f8e7211 */ /* 0x000fe200078208ff */
[----:B------:R-:W-:Y:S01]  /*12e0*/  IMAD R22, R55, 0x4, R21 ;  /* 0x0000000437167824 */ /* 0x000fe200078e0215 */
[-C--:B------:R-:W-:Y:S02]  /*12f0*/  LEA.HI.X.SX32 R141, R5, R30.reuse, 0x1, P2 ;  /* 0x0000001e058d7211 */ /* 0x080fe400010f0eff */
[----:B------:R-:W-:Y:S02]  /*1300*/  LEA R5, R24, R13, 0x2 ;  /* 0x0000000d18057211 */ /* 0x000fe400078e10ff */
[-C--:B------:R-:W-:Y:S02]  /*1310*/  LEA.HI.X.SX32 R145, R8, R30.reuse, 0x1, P0 ;  /* 0x0000001e08917211 */ /* 0x080fe400000f0eff */
[----:B------:R-:W-:Y:S02]  /*1320*/  LEA.HI.X.SX32 R143, R15, R30, 0x1, P1 ;  /* 0x0000001e0f8f7211 */ /* 0x000fe400008f0eff */
[----:B------:R-:W-:-:S02]  /*1330*/  LEA R138, P0, R7, R28, 0x1 ;  /* 0x0000001c078a7211 */ /* 0x000fc400078008ff */
[CC--:B------:R-:W-:Y:S02]  /*1340*/  LEA R24, P1, R6.reuse, R28.reuse, 0x1 ;  /* 0x0000001c06187211 */ /* 0x0c0fe400078208ff */
[-C--:B------:R-:W-:Y:S02]  /*1350*/  LEA R26, P2, R13, R28.reuse, 0x1 ;  /* 0x0000001c0d1a7211 */ /* 0x080fe400078408ff */
[C---:B------:R-:W-:Y:S02]  /*1360*/  LEA R28, P3, R5.reuse, R28, 0x1 ;  /* 0x0000001c051c7211 */ /* 0x040fe400078608ff */
[-C--:B------:R-:W-:Y:S02]  /*1370*/  LEA.HI.X.SX32 R25, R6, R30.reuse, 0x1, P1 ;  /* 0x0000001e06197211 */ /* 0x080fe400008f0eff */
[-C--:B------:R-:W-:Y:S01]  /*1380*/  LEA.HI.X.SX32 R29, R5, R30.reuse, 0x1, P3 ;  /* 0x0000001e051d7211 */ /* 0x080fe200018f0eff */
[----:B------:R-:W-:Y:S01]  /*1390*/  IMAD R5, R55, 0x4, R22 ;  /* 0x0000000437057824 */ /* 0x000fe200078e0216 */
[----:B------:R-:W-:-:S02]  /*13a0*/  LEA.HI.X.SX32 R139, R7, R30, 0x1, P0 ;  /* 0x0000001e078b7211 */ /* 0x000fc400000f0eff */
[----:B------:R-:W-:Y:S02]  /*13b0*/  LEA R32, P1, R17, R60, 0x1 ;  /* 0x0000003c11207211 */ /* 0x000fe400078208ff */
[----:B------:R-:W-:Y:S02]  /*13c0*/  LEA R6, R55, R5, 0x2 ;  /* 0x0000000537067211 */ /* 0x000fe400078e10ff */
[----:B------:R-:W-:Y:S02]  /*13d0*/  LEA.HI.X.SX32 R27, R13, R30, 0x1, P2 ;  /* 0x0000001e0d1b7211 */ /* 0x000fe400010f0eff */
[----:B------:R-:W-:Y:S01]  /*13e0*/  LEA.HI.X.SX32 R33, R17, R61, 0x1, P1 ;  /* 0x0000003d11217211 */ /* 0x000fe200008f0eff */
[----:B------:R-:W-:Y:S01]  /*13f0*/  IMAD R7, R55, 0x4, R6 ;  /* 0x0000000437077824 */ /* 0x000fe200078e0206 */
[-C--:B------:R-:W-:Y:S02]  /*1400*/  LEA R30, P0, R19, R60.reuse, 0x1 ;  /* 0x0000003c131e7211 */ /* 0x080fe400078008ff */
[----:B------:R-:W-:-:S02]  /*1410*/  LEA R34, P2, R18, R60, 0x1 ;  /* 0x0000003c12227211 */ /* 0x000fc400078408ff */
[----:B------:R-:W-:Y:S02]  /*1420*/  LEA R8, R55, R7, 0x2 ;  /* 0x0000000737087211 */ /* 0x000fe400078e10ff */
[-C--:B------:R-:W-:Y:S02]  /*1430*/  LEA R38, P1, R20, R60.reuse, 0x1 ;  /* 0x0000003c14267211 */ /* 0x080fe400078208ff */
[-C--:B------:R-:W-:Y:S01]  /*1440*/  LEA.HI.X.SX32 R31, R19, R61.reuse, 0x1, P0 ;  /* 0x0000003d131f7211 */ /* 0x080fe200000f0eff */
[----:B------:R-:W-:Y:S01]  /*1450*/  IMAD R13, R55, 0x4, R8 ;  /* 0x00000004370d7824 */ /* 0x000fe200078e0208 */
[-C--:B------:R-:W-:Y:S01]  /*1460*/  LEA.HI.X.SX32 R35, R18, R61.reuse, 0x1, P2 ;  /* 0x0000003d12237211 */ /* 0x080fe200010f0eff */
[----:B------:R-:W-:Y:S01]  /*1470*/  IMAD.MOV.U32 R19, RZ, RZ, 0x3f800000 ;  /* 0x3f800000ff137424 */ /* 0x000fe200078e00ff */
[----:B------:R-:W-:Y:S01]  /*1480*/  LEA.HI.X.SX32 R39, R20, R61, 0x1, P1 ;  /* 0x0000003d14277211 */ /* 0x000fe200008f0eff */
[----:B------:R-:W-:Y:S01]  /*1490*/  IMAD.MOV.U32 R20, RZ, RZ, -0x800000 ;  /* 0xff800000ff147424 */ /* 0x000fe200078e00ff */
[----:B------:R-:W-:-:S02]  /*14a0*/  LEA R36, P0, R16, R60, 0x1 ;  /* 0x0000003c10247211 */ /* 0x000fc400078008ff */
[-C--:B------:R-:W-:Y:S02]  /*14b0*/  LEA R40, P2, R21, R60.reuse, 0x1 ;  /* 0x0000003c15287211 */ /* 0x080fe400078408ff */
[-C--:B------:R-:W-:Y:S02]  /*14c0*/  LEA R44, P1, R5, R60.reuse, 0x1 ;  /* 0x0000003c052c7211 */ /* 0x080fe400078208ff */
[----:B------:R-:W-:Y:S02]  /*14d0*/  LEA R14, R55, R13, 0x2 ;  /* 0x0000000d370e7211 */ /* 0x000fe400078e10ff */
[-C--:B------:R-:W-:Y:S02]  /*14e0*/  LEA.HI.X.SX32 R37, R16, R61.reuse, 0x1, P0 ;  /* 0x0000003d10257211 */ /* 0x080fe400000f0eff */
[-C--:B------:R-:W-:Y:S02]  /*14f0*/  LEA.HI.X.SX32 R41, R21, R61.reuse, 0x1, P2 ;  /* 0x0000003d15297211 */ /* 0x080fe400010f0eff */
[----:B------:R-:W-:Y:S01]  /*1500*/  LEA.HI.X.SX32 R45, R5, R61, 0x1, P1 ;  /* 0x0000003d052d7211 */ /* 0x000fe200008f0eff */
[----:B------:R-:W-:Y:S01]  /*1510*/  IMAD R5, R55, 0x4, R14 ;  /* 0x0000000437057824 */ /* 0x000fe200078e020e */
[----:B------:R-:W-:-:S02]  /*1520*/  LEA R42, P0, R22, R60, 0x1 ;  /* 0x0000003c162a7211 */ /* 0x000fc400078008ff */
[-C--:B------:R-:W-:Y:S02]  /*1530*/  LEA R46, P2, R6, R60.reuse, 0x1 ;  /* 0x0000003c062e7211 */ /* 0x080fe400078408ff */
[-C--:B------:R-:W-:Y:S02]  /*1540*/  LEA.HI.X.SX32 R43, R22, R61.reuse, 0x1, P0 ;  /* 0x0000003d162b7211 */ /* 0x080fe400000f0eff */
[----:B------:R-:W-:Y:S02]  /*1550*/  LEA.HI.X.SX32 R47, R6, R61, 0x1, P2 ;  /* 0x0000003d062f7211 */ /* 0x000fe400010f0eff */
[-C--:B------:R-:W-:Y:S02]  /*1560*/  LEA R48, P0, R7, R60.reuse, 0x1 ;  /* 0x0000003c07307211 */ /* 0x080fe400078008ff */
[----:B------:R-:W-:Y:S02]  /*1570*/  LEA R6, R55, R5, 0x2 ;  /* 0x0000000537067211 */ /* 0x000fe400078e10ff */
[----:B------:R-:W-:-:S02]  /*1580*/  LEA R50, P1, R8, R60, 0x1 ;  /* 0x0000003c08327211 */ /* 0x000fc400078208ff */
[-C--:B------:R-:W-:Y:S02]  /*1590*/  LEA R52, P2, R13, R60.reuse, 0x1 ;  /* 0x0000003c0d347211 */ /* 0x080fe400078408ff */
[-C--:B------:R-:W-:Y:S01]  /*15a0*/  LEA.HI.X.SX32 R49, R7, R61.reuse, 0x1, P0 ;  /* 0x0000003d07317211 */ /* 0x080fe200000f0eff */
[----:B------:R-:W-:Y:S01]  /*15b0*/  IMAD R7, R55, 0x4, R6 ;  /* 0x0000000437077824 */ /* 0x000fe200078e0206 */
[-C--:B------:R-:W-:Y:S02]  /*15c0*/  LEA.HI.X.SX32 R51, R8, R61.reuse, 0x1, P1 ;  /* 0x0000003d08337211 */ /* 0x080fe400008f0eff */
[----:B------:R-:W-:Y:S02]  /*15d0*/  LEA.HI.X.SX32 R53, R13, R61, 0x1, P2 ;  /* 0x0000003d0d357211 */ /* 0x000fe400010f0eff */
[-C--:B------:R-:W-:Y:S02]  /*15e0*/  LEA R54, P0, R14, R60.reuse, 0x1 ;  /* 0x0000003c0e367211 */ /* 0x080fe400078008ff */
[----:B------:R-:W-:-:S02]  /*15f0*/  LEA R56, P1, R5, R60, 0x1 ;  /* 0x0000003c05387211 */ /* 0x000fc400078208ff */
[-C--:B------:R-:W-:Y:S02]  /*1600*/  LEA R58, P2, R6, R60.reuse, 0x1 ;  /* 0x0000003c063a7211 */ /* 0x080fe400078408ff */
[----:B------:R-:W-:Y:S02]  /*1610*/  LEA R60, P3, R7, R60, 0x1 ;  /* 0x0000003c073c7211 */ /* 0x000fe400078608ff */
[----:B------:R-:W-:Y:S02]  /*1620*/  LOP3.LUT R16, R23, 0x30, R10, 0x78, !PT ;  /* 0x0000003017107812 */ /* 0x000fe400078e780a */
[-C--:B------:R-:W-:Y:S02]  /*1630*/  LEA.HI.X.SX32 R55, R14, R61.reuse, 0x1, P0 ;  /* 0x0000003d0e377211 */ /* 0x080fe400000f0eff */
[-C--:B------:R-:W-:Y:S01]  /*1640*/  LEA.HI.X.SX32 R57, R5, R61.reuse, 0x1, P1 ;  /* 0x0000003d05397211 */ /* 0x080fe200008f0eff */
[----:B------:R-:W-:Y:S01]  /*1650*/  IMAD.MOV.U32 R5, RZ, RZ, RZ ;  /* 0x000000ffff057224 */ /* 0x000fe200078e00ff */
[----:B------:R-:W-:-:S02]  /*1660*/  LEA.HI.X.SX32 R59, R6, R61, 0x1, P2 ;  /* 0x0000003d063b7211 */ /* 0x000fc400010f0eff */
[----:B------:R-:W-:Y:S02]  /*1670*/  LEA.HI.X.SX32 R61, R7, R61, 0x1, P3 ;  /* 0x0000003d073d7211 */ /* 0x000fe400018f0eff */
[----:B------:R-:W-:Y:S02]  /*1680*/  MOV R8, 0x3f800000 ;  /* 0x3f80000000087802 */ /* 0x000fe40000000f00 */
[----:B------:R-:W-:Y:S02]  /*1690*/  MOV R14, RZ ;  /* 0x000000ff000e7202 */ /* 0x000fe40000000f00 */
[----:B------:R-:W-:Y:S02]  /*16a0*/  MOV R18, 0xff800000 ;  /* 0xff80000000127802 */ /* 0x000fe40000000f00 */
[----:B------:R-:W-:Y:S02]  /*16b0*/  MOV R7, RZ ;  /* 0x000000ff00077202 */ /* 0x000fe40000000f00 */
[----:B------:R-:W-:-:S02]  /*16c0*/  LOP3.LUT R17, R11, 0x40, RZ, 0x3c, !PT ;  /* 0x000000400b117812 */ /* 0x000fc400078e3cff */
[----:B------:R-:W-:Y:S02]  /*16d0*/  LOP3.LUT R6, R16, 0x40, RZ, 0x3c, !PT ;  /* 0x0000004010067812 */ /* 0x000fe400078e3cff */
.L_x_2:
[----:B------:R-:W-:-:S04]  /*16e0*/  IMAD.WIDE R22, R14, 0x2, R174 ;  /* 0x000000020e167825 */ /* 0x000fc800078e02ae */
[C---:B------:R-:W-:Y:S01]  /*16f0*/  IMAD.WIDE R62, R14.reuse, 0x2, R172 ;  /* 0x000000020e3e7825 */ /* 0x040fe200078e02ac */
[----:B------:R0:W2:Y:S03]  /*1700*/  LDG.E.U16 R92, [R22.64] ;  /* 0x00000004165c7981 */ /* 0x0000a6000c1e1500 */
[C---:B------:R-:W-:Y:S01]  /*1710*/  IMAD.WIDE R64, R14.reuse, 0x2, R170 ;  /* 0x000000020e407825 */ /* 0x040fe200078e02aa */
[----:B------:R1:W3:Y:S03]  /*1720*/  LDG.E.U16 R96, [R62.64] ;  /* 0x000000043e607981 */ /* 0x0002e6000c1e1500 */
[C---:B------:R-:W-:Y:S01]  /*1730*/  IMAD.WIDE R66, R14.reuse, 0x2, R168 ;  /* 0x000000020e427825 */ /* 0x040fe200078e02a8 */
[----:B------:R4:W5:Y:S03]  /*1740*/  LDG.E.U16 R94, [R64.64] ;  /* 0x00000004405e7981 */ /* 0x000966000c1e1500 */
[C---:B------:R-:W-:Y:S01]  /*1750*/  IMAD.WIDE R68, R14.reuse, 0x2, R166 ;  /* 0x000000020e447825 */ /* 0x040fe200078e02a6 */
[----:B------:R1:W3:Y:S03]  /*1760*/  LDG.E.U16 R98, [R66.64] ;  /* 0x0000000442627981 */ /* 0x0002e6000c1e1500 */
[C---:B------:R-:W-:Y:S01]  /*1770*/  IMAD.WIDE R70, R14.reuse, 0x2, R164 ;  /* 0x000000020e467825 */ /* 0x040fe200078e02a4 */
[----:B------:R1:W3:Y:S03]  /*1780*/  LDG.E.U16 R100, [R68.64] ;  /* 0x0000000444647981 */ /* 0x0002e6000c1e1500 */
[C---:B0-----:R-:W-:Y:S01]  /*1790*/  IMAD.WIDE R22, R14.reuse, 0x2, R162 ;  /* 0x000000020e167825 */ /* 0x041fe200078e02a2 */
[----:B------:R0:W3:Y:S03]  /*17a0*/  LDG.E.U16 R104, [R70.64] ;  /* 0x0000000446687981 */ /* 0x0000e6000c1e1500 */
[----:B------:R-:W-:-:S02]  /*17b0*/  IMAD.WIDE R72, R14, 0x2, R146 ;  /* 0x000000020e487825 */ /* 0x000fc400078e0292 */
[----:B------:R-:W3:Y:S02]  /*17c0*/  LDG.E.U16 R22, [R22.64] ;  /* 0x0000000416167981 */ /* 0x000ee4000c1e1500 */
[C---:B------:R-:W-:Y:S02]  /*17d0*/  IMAD.WIDE R74, R14.reuse, 0x2, R142 ;  /* 0x000000020e4a7825 */ /* 0x040fe400078e028e */
[----:B------:R-:W3:Y:S02]  /*17e0*/  LDG.E.U16 R72, [R72.64] ;  /* 0x0000000448487981 */ /* 0x000ee4000c1e1500 */
[C---:B------:R-:W-:Y:S02]  /*17f0*/  IMAD.WIDE R88, R14.reuse, 0x2, R138 ;  /* 0x000000020e587825 */ /* 0x040fe400078e028a */
[----:B------:R-:W3:Y:S02]  /*1800*/  LDG.E.U16 R74, [R74.64] ;  /* 0x000000044a4a7981 */ /* 0x000ee4000c1e1500 */
[----:B------:R-:W-:-:S02]  /*1810*/  IMAD.WIDE R90, R14, 0x2, R26 ;  /* 0x000000020e5a7825 */ /* 0x000fc400078e021a */
[----:B------:R-:W3:Y:S02]  /*1820*/  LDG.E.U16 R88, [R88.64] ;  /* 0x0000000458587981 */ /* 0x000ee4000c1e1500 */
[C---:B-1----:R-:W-:Y:S02]  /*1830*/  IMAD.WIDE R62, R14.reuse, 0x2, R160 ;  /* 0x000000020e3e7825 */ /* 0x042fe400078e02a0 */
[----:B------:R-:W3:Y:S02]  /*1840*/  LDG.E.U16 R90, [R90.64] ;  /* 0x000000045a5a7981 */ /* 0x000ee4000c1e1500 */
[C---:B----4-:R-:W-:Y:S02]  /*1850*/  IMAD.WIDE R64, R14.reuse, 0x2, R144 ;  /* 0x000000020e407825 */ /* 0x050fe400078e0290 */
[----:B------:R-:W4:Y:S02]  /*1860*/  LDG.E.U16 R62, [R62.64] ;  /* 0x000000043e3e7981 */ /* 0x000f24000c1e1500 */
[----:B------:R-:W-:-:S02]  /*1870*/  IMAD.WIDE R66, R14, 0x2, R140 ;  /* 0x000000020e427825 */ /* 0x000fc400078e028c */
[----:B------:R-:W4:Y:S02]  /*1880*/  LDG.E.U16 R64, [R64.64] ;  /* 0x0000000440407981 */ /* 0x000f24000c1e1500 */
[C---:B------:R-:W-:Y:S02]  /*1890*/  IMAD.WIDE R68, R14.reuse, 0x2, R24 ;  /* 0x000000020e447825 */ /* 0x040fe400078e0218 */
[----:B------:R-:W4:Y:S02]  /*18a0*/  LDG.E.U16 R66, [R66.64] ;  /* 0x0000000442427981 */ /* 0x000f24000c1e1500 */
[----:B0-----:R-:W-:Y:S02]  /*18b0*/  IMAD.WIDE R70, R14, 0x2, R28 ;  /* 0x000000020e467825 */ /* 0x001fe400078e021c */
[----:B------:R-:W4:Y:S04]  /*18c0*/  LDG.E.U16 R68, [R68.64] ;  /* 0x0000000444447981 */ /* 0x000f28000c1e1500 */
[----:B------:R-:W4:Y:S04]  /*18d0*/  LDG.E.U16 R70, [R70.64] ;  /* 0x0000000446467981 */ /* 0x000f28000c1e1500 */
[----:B------:R-:W-:Y:S06]  /*18e0*/  BAR.SYNC.DEFER_BLOCKING 0x0 ;  /* 0x0000000000007b1d */ /* 0x000fec0000010000 */
[----:B--2---:R-:W-:Y:S04]  /*18f0*/  STS.U16 [R11+0x4000], R92 ;  /* 0x0040005c0b007388 */ /* 0x004fe80000000400 */
[----:B-----5:R-:W-:Y:S04]  /*1900*/  STS.U16 [R11+0x4400], R94 ;  /* 0x0044005e0b007388 */ /* 0x020fe80000000400 */
[----:B---3--:R-:W-:Y:S04]  /*1910*/  STS.U16 [R11+0x4800], R100 ;  /* 0x004800640b007388 */ /* 0x008fe80000000400 */
        /* <DEDUP_REMOVED lines=8> */
[----:B----4-:R-:W-:Y:S04]  /*19a0*/  STS.U16 [R17+0x4e00], R62 ;  /* 0x004e003e11007388 */ /* 0x010fe80000000400 */
[----:B------:R-:W-:Y:S04]  /*19b0*/  STS.U16 [R17+0x5200], R64 ;  /* 0x0052004011007388 */ /* 0x000fe80000000400 */
[----:B------:R-:W-:Y:S04]  /*19c0*/  STS.U16 [R17+0x5600], R66 ;  /* 0x0056004211007388 */ /* 0x000fe80000000400 */
[----:B------:R-:W-:Y:S04]  /*19d0*/  STS.U16 [R17+0x5a00], R68 ;  /* 0x005a004411007388 */ /* 0x000fe80000000400 */
[----:B------:R-:W-:Y:S04]  /*19e0*/  STS.U16 [R17+0x5e00], R70 ;  /* 0x005e004611007388 */ /* 0x000fe80000000400 */
[----:B------:R-:W-:Y:S06]  /*19f0*/  BAR.SYNC.DEFER_BLOCKING 0x0 ;  /* 0x0000000000007b1d */ /* 0x000fec0000010000 */
[----:B------:R-:W-:Y:S04]  /*1a00*/  LDSM.16.MT88.4 R92, [R12] ;  /* 0x000000000c5c783b */ /* 0x000fe80000004200 */
[----:B------:R-:W0:Y:S04]  /*1a10*/  LDSM.16.M88.4 R148, [R16+0x4800] ;  /* 0x004800001094783b */ /* 0x000e280000000200 */
[----:B------:R-:W1:Y:S04]  /*1a20*/  LDSM.16.M88.4 R88, [R16+0x4400] ;  /* 0x004400001058783b */ /* 0x000e680000000200 */
[----:B------:R-:W2:Y:S04]  /*1a30*/  LDSM.16.M88.4 R108, [R16+0x4c00] ;  /* 0x004c0000106c783b */ /* 0x000ea80000000200 */
[----:B------:R-:W3:Y:S04]  /*1a40*/  LDSM.16.MT88.4 R112, [R12+0x1000] ;  /* 0x001000000c70783b */ /* 0x000ee80000004200 */
[----:B------:R-:W4:Y:S04]  /*1a50*/  LDSM.16.M88.4 R100, [R16+0x4000] ;  /* 0x004000001064783b */ /* 0x000f280000000200 */
[----:B------:R-:W5:Y:S04]  /*1a60*/  LDSM.16.M88.4 R68, [R16+0x5400] ;  /* 0x005400001044783b */ /* 0x000f680000000200 */
[----:B------:R-:W3:Y:S04]  /*1a70*/  LDSM.16.M88.4 R104, [R16+0x5800] ;  /* 0x005800001068783b */ /* 0x000ee80000000200 */
[----:B------:R-:W4:Y:S01]  /*1a80*/  LDSM.16.M88.4 R64, [R16+0x5000] ;  /* 0x005000001040783b */ /* 0x000f220000000200 */
[C---:B0-----:R-:W-:Y:S08]  /*1a90*/  HMMA.16816.F32 R72, R92.reuse, R148, RZ ;  /* 0x000000945c48723c */ /* 0x041ff000000018ff */
[C---:B-1----:R-:W-:Y:S08]  /*1aa0*/  HMMA.16816.F32 R152, R92.reuse, R88, RZ ;  /* 0x000000585c98723c */ /* 0x042ff000000018ff */
[----:B--2---:R-:W-:Y:S08]  /*1ab0*/  HMMA.16816.F32 R96, R92, R108, RZ ;  /* 0x0000006c5c60723c */ /* 0x004ff000000018ff */
[C---:B---3--:R-:W-:Y:S01]  /*1ac0*/  HMMA.16816.F32 R72, R112.reuse, R150, R72 ;  /* 0x000000967048723c */ /* 0x048fe20000001848 */
[----:B------:R-:W0:Y:S07]  /*1ad0*/  LDSM.16.M88.4 R148, [R16+0x5c00] ;  /* 0x005c00001094783b */ /* 0x000e2e0000000200 */
[----:B------:R-:W-:Y:S08]  /*1ae0*/  HMMA.16816.F32 R88, R112, R90, R152 ;  /* 0x0000005a7058723c */ /* 0x000ff00000001898 */
[----:B----4-:R-:W-:Y:S08]  /*1af0*/  HMMA.16816.F32 R156, R92, R100, RZ ;  /* 0x000000645c9c723c */ /* 0x010ff000000018ff */
[----:B------:R-:W-:Y:S08]  /*1b00*/  HMMA.16816.F32 R108, R112, R110, R96 ;  /* 0x0000006e706c723c */ /* 0x000ff00000001860 */
[C---:B-----5:R-:W-:Y:S08]  /*1b10*/  HMMA.16816.F32 R152, R92.reuse, R68, RZ ;  /* 0x000000445c98723c */ /* 0x060ff000000018ff */
[----:B------:R-:W-:Y:S08]  /*1b20*/  HMMA.16816.F32 R96, R92, R104, RZ ;  /* 0x000000685c60723c */ /* 0x000ff000000018ff */
[C---:B------:R-:W-:Y:S08]  /*1b30*/  HMMA.16816.F32 R100, R112.reuse, R102, R156 ;  /* 0x000000667064723c */ /* 0x040ff0000000189c */
[----:B------:R-:W-:Y:S08]  /*1b40*/  HMMA.16816.F32 R68, R112, R70, R152 ;  /* 0x000000467044723c */ /* 0x000ff00000001898 */
[----:B------:R-:W-:Y:S08]  /*1b50*/  HMMA.16816.F32 R156, R92, R64, RZ ;  /* 0x000000405c9c723c */ /* 0x000ff000000018ff */
[----:B------:R-:W-:Y:S01]  /*1b60*/  HMMA.16816.F32 R96, R112, R106, R96 ;  /* 0x0000006a7060723c */ /* 0x000fe20000001860 */
[----:B------:R-:W-:Y:S07]  /*1b70*/  LDSM.16.MT88.4 R104, [R12+0x2000] ;  /* 0x002000000c68783b */ /* 0x000fee0000004200 */
[----:B0-----:R-:W-:Y:S01]  /*1b80*/  HMMA.16816.F32 R152, R92, R148, RZ ;  /* 0x000000945c98723c */ /* 0x001fe200000018ff */
[----:B------:R-:W0:Y:S07]  /*1b90*/  LDSM.16.M88.4 R92, [R6+0x4000] ;  /* 0x00400000065c783b */ /* 0x000e2e0000000200 */
[C---:B------:R-:W-:Y:S11]  /*1ba0*/  HMMA.16816.F32 R64, R112.reuse, R66, R156 ;  /* 0x000000427040723c */ /* 0x040ff6000000189c */
[----:B------:R-:W-:Y:S05]  /*1bb0*/  @!UPT UIADD3 URZ, URZ, URZ, URZ ;  /* 0x0000003f3f3ff290 */ /* 0x000fea000fffe03f */
[----:B------:R-:W-:Y:S01]  /*1bc0*/  HMMA.16816.F32 R112, R112, R150, R152 ;  /* 0x000000967070723c */ /* 0x000fe20000001898 */
[----:B------:R-:W1:Y:S07]  /*1bd0*/  LDSM.16.M88.4 R148, [R6+0x4400] ;  /* 0x004400000694783b */ /* 0x000e6e0000000200 */
[C---:B0-----:R-:W-:Y:S01]  /*1be0*/  HMMA.16816.F32 R152, R104.reuse, R92, R100 ;  /* 0x0000005c6898723c */ /* 0x041fe20000001864 */
[----:B------:R-:W0:Y:S07]  /*1bf0*/  LDSM.16.MT88.4 R100, [R12+0x3000] ;  /* 0x003000000c64783b */ /* 0x000e2e0000004200 */
[----:B-1----:R-:W-:Y:S11]  /*1c00*/  HMMA.16816.F32 R88, R104, R148, R88 ;  /* 0x000000946858723c */ /* 0x002ff60000001858 */
[----:B------:R-:W-:Y:S05]  /*1c10*/  @!UPT UIADD3 URZ, URZ, URZ, URZ ;  /* 0x0000003f3f3ff290 */ /* 0x000fea000fffe03f */
[C---:B0-----:R-:W-:Y:S01]  /*1c20*/  HMMA.16816.F32 R92, R100.reuse, R94, R152 ;  /* 0x0000005e645c723c */ /* 0x041fe20000001898 */
[----:B------:R-:W0:Y:S07]  /*1c30*/  LDSM.16.M88.4 R152, [R6+0x4800] ;  /* 0x004800000698783b */ /* 0x000e2e0000000200 */
[----:B------:R-:W-:Y:S01]  /*1c40*/  HMMA.16816.F32 R88, R100, R150, R88 ;  /* 0x000000966458723c */ /* 0x000fe20000001858 */
[----:B------:R-:W1:Y:S07]  /*1c50*/  LDSM.16.M88.4 R148, [R6+0x4c00] ;  /* 0x004c00000694783b */ /* 0x000e6e0000000200 */
[C---:B0-----:R-:W-:Y:S08]  /*1c60*/  HMMA.16816.F32 R72, R104.reuse, R152, R72 ;  /* 0x000000986848723c */ /* 0x041ff00000001848 */
[----:B-1----:R-:W-:Y:S11]  /*1c70*/  HMMA.16816.F32 R108, R104, R148, R108 ;  /* 0x00000094686c723c */ /* 0x002ff6000000186c */
[----:B------:R-:W-:Y:S05]  /*1c80*/  @!UPT UIADD3 URZ, URZ, URZ, URZ ;  /* 0x0000003f3f3ff290 */ /* 0x000fea000fffe03f */
[C---:B------:R-:W-:Y:S01]  /*1c90*/  HMMA.16816.F32 R72, R100.reuse, R154, R72 ;  /* 0x0000009a6448723c */ /* 0x040fe20000001848 */
        /* <DEDUP_REMOVED lines=8> */
[----:B------:R-:W-:Y:S08]  /*1d20*/  HMMA.16816.F32 R68, R100, R150, R68 ;  /* 0x000000966444723c */ /* 0x000ff00000001844 */
[----:B0-----:R-:W-:Y:S01]  /*1d30*/  HMMA.16816.F32 R148, R104, R152, R96 ;  /* 0x000000986894723c */ /* 0x001fe20000001860 */
[----:B------:R-:W0:Y:S01]  /*1d40*/  LDSM.16.M88.4 R96, [R6+0x5c00] ;  /* 0x005c00000660783b */ /* 0x000e220000000200 */
[----:B------:R-:W-:-:S04]  /*1d50*/  IMAD.WIDE R62, R5, 0x2, R34 ;  /* 0x00000002053e7825 */ /* 0x000fc800078e0222 */
[C---:B------:R-:W-:Y:S01]  /*1d60*/  IMAD.WIDE R136, R5.reuse, 0x2, R42 ;  /* 0x0000000205887825 */ /* 0x040fe200078e022a */
[----:B------:R1:W2:Y:S03]  /*1d70*/  LDG.E.U16 R178, [R62.64] ;  /* 0x000000043eb27981 */ /* 0x0002a6000c1e1500 */
[C---:B------:R-:W-:Y:S01]  /*1d80*/  IMAD.WIDE R22, R5.reuse, 0x2, R30 ;  /* 0x0000000205167825 */ /* 0x040fe200078e021e */
[----:B------:R3:W4:Y:S03]  /*1d90*/  LDG.E.U16 R182, [R136.64] ;  /* 0x0000000488b67981 */ /* 0x000726000c1e1500 */
[C---:B------:R-:W-:Y:S01]  /*1da0*/  IMAD.WIDE R156, R5.reuse, 0x2, R54 ;  /* 0x00000002059c7825 */ /* 0x040fe200078e0236 */
[----:B------:R5:W2:Y:S03]  /*1db0*/  LDG.E.U16 R176, [R22.64] ;  /* 0x0000000416b07981 */ /* 0x000aa6000c1e1500 */
[----:B------:R-:W-:-:S02]  /*1dc0*/  IMAD.WIDE R158, R5, 0x2, R58 ;  /* 0x00000002059e7825 */ /* 0x000fc400078e023a */
[----:B------:R-:W2:Y:S01]  /*1dd0*/  LDG.E.U16 R156, [R156.64] ;  /* 0x000000049c9c7981 */ /* 0x000ea2000c1e1500 */
[----:B0-----:R-:W-:Y:S01]  /*1de0*/  HMMA.16816.F32 R112, R104, R96, R112 ;  /* 0x000000606870723c */ /* 0x001fe20000001870 */
[C---:B------:R-:W-:Y:S02]  /*1df0*/  IMAD.WIDE R152, R5.reuse, 0x2, R46 ;  /* 0x0000000205987825 */ /* 0x040fe400078e022e */
[----:B------:R-:W4:Y:S02]  /*1e00*/  LDG.E.U16 R158, [R158.64] ;  /* 0x000000049e9e7981 */ /* 0x000f24000c1e1500 */
[C---:B---3--:R-:W-:Y:S02]  /*1e10*/  IMAD.WIDE R136, R5.reuse, 0x2, R48 ;  /* 0x0000000205887825 */ /* 0x048fe400078e0230 */
[----:B------:R0:W3:Y:S01]  /*1e20*/  LDG.E.U16 R184, [R152.64] ;  /* 0x0000000498b87981 */ /* 0x0000e2000c1e1500 */
[----:B------:R-:W-:Y:S01]  /*1e30*/  HMMA.16816.F32 R104, R100, R154, R148 ;  /* 0x0000009a6468723c */ /* 0x000fe20000001894 */
[----:B------:R-:W-:-:S05]  /*1e40*/  IMAD.WIDE R96, R5, 0x2, R38 ;  /* 0x0000000205607825 */ /* 0x000fca00078e0226 */
[----:B------:R0:W3:Y:S01]  /*1e50*/  LDG.E.U16 R180, [R96.64] ;  /* 0x0000000460b47981 */ /* 0x0000e2000c1e1500 */
[----:B------:R-:W-:-:S09]  /*1e60*/  IMAD.WIDE R148, R5, 0x2, R44 ;  /* 0x0000000205947825 */ /* 0x000fd200078e022c */
[----:B------:R-:W-:Y:S01]  /*1e70*/  HMMA.16816.F32 R100, R100, R98, R112 ;  /* 0x000000626464723c */ /* 0x000fe20000001870 */
[C---:B------:R-:W-:Y:S01]  /*1e80*/  IMAD.WIDE R154, R5.reuse, 0x2, R50 ;  /* 0x00000002059a7825 */ /* 0x040fe200078e0232 */
[----:B0-----:R0:W4:Y:S05]  /*1e90*/  LDG.E.U16 R96, [R148.64] ;  /* 0x0000000494607981 */ /* 0x00112a000c1e1500 */
[C---:B------:R-:W-:Y:S01]  /*1ea0*/  IMAD.WIDE R114, R5.reuse, 0x2, R40 ;  /* 0x0000000205727825 */ /* 0x040fe200078e0228 */
[----:B------:R-:W4:Y:S03]  /*1eb0*/  LDG.E.U16 R154, [R154.64] ;  /* 0x000000049a9a7981 */ /* 0x000f26000c1e1500 */
[C---:B------:R-:W-:Y:S01]  /*1ec0*/  IMAD.WIDE R98, R5.reuse, 0x2, R32 ;  /* 0x0000000205627825 */ /* 0x040fe200078e0220 */
[----:B-1----:R1:W4:Y:S03]  /*1ed0*/  LDG.E.U16 R62, [R114.64] ;  /* 0x00000004723e7981 */ /* 0x002326000c1e1500 */
[C---:B------:R-:W-:Y:S01]  /*1ee0*/  IMAD.WIDE R150, R5.reuse, 0x2, R36 ;  /* 0x0000000205967825 */ /* 0x040fe200078e0224 */
[----:B-----5:R5:W4:Y:S03]  /*1ef0*/  LDG.E.U16 R22, [R98.64] ;  /* 0x0000000462167981 */ /* 0x020b26000c1e1500 */
[----:B------:R-:W-:-:S02]  /*1f00*/  IMAD.WIDE R112, R5, 0x2, R52 ;  /* 0x0000000205707825 */ /* 0x000fc400078e0234 */
[----:B------:R-:W4:Y:S02]  /*1f10*/  LDG.E.U16 R150, [R150.64] ;  /* 0x0000000496967981 */ /* 0x000f24000c1e1500 */
[C---:B-1----:R-:W-:Y:S02]  /*1f20*/  IMAD.WIDE R114, R5.reuse, 0x2, R56 ;  /* 0x0000000205727825 */ /* 0x042fe400078e0238 */
[----:B------:R-:W4:Y:S02]  /*1f30*/  LDG.E.U16 R112, [R112.64] ;  /* 0x0000000470707981 */ /* 0x000f24000c1e1500 */
[----:B0-----:R-:W-:Y:S02]  /*1f40*/  IMAD.WIDE R148, R5, 0x2, R60 ;  /* 0x0000000205947825 */ /* 0x001fe400078e023c */
[----:B-----5:R0:W5:Y:S04]  /*1f50*/  LDG.E.U16 R98, [R136.64] ;  /* 0x0000000488627981 */ /* 0x020168000c1e1500 */
[----:B------:R-:W5:Y:S04]  /*1f60*/  LDG.E.U16 R114, [R114.64] ;  /* 0x0000000472727981 */ /* 0x000f68000c1e1500 */
[----:B------:R-:W5:Y:S01]  /*1f70*/  LDG.E.U16 R148, [R148.64] ;  /* 0x0000000494947981 */ /* 0x000f62000c1e1500 */
[----:B------:R-:W-:-:S02]  /*1f80*/  FMUL R13, R92, c[0x0][0x188] ;  /* 0x000062005c0d7a20 */ /* 0x000fc40000400000 */
[----:B0-----:R-:W-:Y:S01]  /*1f90*/  FMUL R136, R93, c[0x0][0x188] ;  /* 0x000062005d887a20 */ /* 0x001fe20000400000 */
[----:B------:R-:W-:Y:S04]  /*1fa0*/  BAR.SYNC.DEFER_BLOCKING 0x0 ;  /* 0x0000000000007b1d */ /* 0x000fe80000010000 */
[----:B------:R-:W-:Y:S01]  /*1fb0*/  FMNMX R136, R13, R136, !PT ;  /* 0x000000880d887209 */ /* 0x000fe20007800000 */
[----:B------:R-:W-:-:S05]  /*1fc0*/  FMUL R13, R88, c[0x0][0x188] ;  /* 0x00006200580d7a20 */ /* 0x000fca0000400000 */
        /* <DEDUP_REMOVED lines=26> */
[----:B------:R-:W-:-:S05]  /*2170*/  FMNMX R15, R13, R136, !PT ;  /* 0x000000880d0f7209 */ /* 0x000fca0007800000 */
[----:B------:R-:W0:Y:S01]  /*2180*/  SHFL.BFLY PT, R136, R15, 0x2, 0x1f ;  /* 0x0c401f000f887f89 */ /* 0x000e2200000e0000 */
[----:B------:R-:W-:Y:S01]  /*2190*/  FMUL R13, R94, c[0x0][0x188] ;  /* 0x000062005e0d7a20 */ /* 0x000fe20000400000 */
[----:B0-----:R-:W-:Y:S01]  /*21a0*/  FMNMX R21, R15, R136, !PT ;  /* 0x000000880f157209 */ /* 0x001fe20007800000 */
        /* <DEDUP_REMOVED lines=30> */
[----:B------:R-:W0:Y:S04]  /*2390*/  SHFL.BFLY PT, R152, R21, 0x1, 0x1f ;  /* 0x0c201f0015987f89 */ /* 0x000e2800000e0000 */
[----:B------:R-:W1:Y:S04]  /*23a0*/  SHFL.BFLY PT, R15, R136, 0x2, 0x1f ;  /* 0x0c401f00880f7f89 */ /* 0x000e6800000e0000 */
[----:B--2---:R-:W-:Y:S01]  /*23b0*/  STS.U16 [R11+0x4000], R176 ;  /* 0x004000b00b007388 */ /* 0x004fe20000000400 */
[----:B0-----:R-:W-:-:S02]  /*23c0*/  FMNMX R13, R21, R152, !PT ;  /* 0x00000098150d7209 */ /* 0x001fc40007800000 */
[----:B-1----:R-:W-:-:S05]  /*23d0*/  FMNMX R15, R136, R15, !PT ;  /* 0x0000000f880f7209 */ /* 0x002fca0007800000 */
[----:B------:R-:W0:Y:S04]  /*23e0*/  SHFL.BFLY PT, R152, R15, 0x1, 0x1f ;  /* 0x0c201f000f987f89 */ /* 0x000e2800000e0000 */
[----:B------:R-:W-:Y:S04]  /*23f0*/  STS.U16 [R11+0x4400], R178 ;  /* 0x004400b20b007388 */ /* 0x000fe80000000400 */
[----:B---3--:R-:W-:Y:S04]  /*2400*/  STS.U16 [R11+0x4800], R180 ;  /* 0x004800b40b007388 */ /* 0x008fe80000000400 */
[----:B----4-:R-:W-:Y:S04]  /*2410*/  STS.U16 [R11+0x4c00], R182 ;  /* 0x004c00b60b007388 */ /* 0x010fe80000000400 */
[----:B------:R-:W-:Y:S04]  /*2420*/  STS.U16 [R11+0x5000], R184 ;  /* 0x005000b80b007388 */ /* 0x000fe80000000400 */
[----:B------:R-:W-:Y:S04]  /*2430*/  STS.U16 [R11+0x5800], R156 ;  /* 0x0058009c0b007388 */ /* 0x000fe80000000400 */
[----:B------:R-:W-:Y:S04]  /*2440*/  STS.U16 [R11+0x5c00], R158 ;  /* 0x005c009e0b007388 */ /* 0x000fe80000000400 */
[----:B------:R-:W-:Y:S04]  /*2450*/  STS.U16 [R11+0x5400], R154 ;  /* 0x0054009a0b007388 */ /* 0x000fe80000000400 */
[----:B------:R1:W-:Y:S04]  /*2460*/  STS.U16 [R17+0x4a00], R62 ;  /* 0x004a003e11007388 */ /* 0x0003e80000000400 */
[----:B------:R2:W-:Y:S04]  /*2470*/  STS.U16 [R17+0x4200], R22 ;  /* 0x0042001611007388 */ /* 0x0005e80000000400 */
[----:B------:R-:W-:Y:S04]  /*2480*/  STS.U16 [R17+0x4600], R150 ;  /* 0x0046009611007388 */ /* 0x000fe80000000400 */
[----:B------:R-:W-:Y:S04]  /*2490*/  STS.U16 [R17+0x4e00], R96 ;  /* 0x004e006011007388 */ /* 0x000fe80000000400 */
[----:B-----5:R-:W-:Y:S04]  /*24a0*/  STS.U16 [R17+0x5200], R98 ;  /* 0x0052006211007388 */ /* 0x020fe80000000400 */
[----:B------:R-:W-:Y:S04]  /*24b0*/  STS.U16 [R17+0x5600], R112 ;  /* 0x0056007011007388 */ /* 0x000fe80000000400 */
[----:B------:R-:W-:Y:S04]  /*24c0*/  STS.U16 [R17+0x5a00], R114 ;  /* 0x005a007211007388 */ /* 0x000fe80000000400 */
[----:B------:R-:W-:Y:S04]  /*24d0*/  STS.U16 [R17+0x5e00], R148 ;  /* 0x005e009411007388 */ /* 0x000fe80000000400 */
[----:B------:R-:W-:Y:S01]  /*24e0*/  BAR.SYNC.DEFER_BLOCKING 0x0 ;  /* 0x0000000000007b1d */ /* 0x000fe20000010000 */
[----:B------:R-:W-:-:S02]  /*24f0*/  FMNMX R13, R13, R20, !PT ;  /* 0x000000140d0d7209 */ /* 0x000fc40007800000 */
[----:B0-----:R-:W-:-:S03]  /*2500*/  FMNMX R15, R15, R152, !PT ;  /* 0x000000980f0f7209 */ /* 0x001fc60007800000 */
[--C-:B------:R-:W-:Y:S01]  /*2510*/  FFMA R92, R92, c[0x0][0x188], -R13.reuse ;  /* 0x000062005c5c7a23 */ /* 0x100fe2000000080d */
[----:B------:R-:W-:Y:S01]  /*2520*/  FMNMX R15, R15, R18, !PT ;  /* 0x000000120f0f7209 */ /* 0x000fe20007800000 */
[----:B------:R-:W-:Y:S02]  /*2530*/  FFMA R93, R93, c[0x0][0x188], -R13 ;  /* 0x000062005d5d7a23 */ /* 0x000fe4000000080d */
[----:B------:R-:W-:Y:S02]  /*2540*/  FMUL R92, R92, 1.4426950216293334961 ;  /* 0x3fb8aa3b5c5c7820 */ /* 0x000fe40000400000 */
[----:B------:R-:W-:Y:S02]  /*2550*/  FMUL R93, R93, 1.4426950216293334961 ;  /* 0x3fb8aa3b5d5d7820 */ /* 0x000fe40000400000 */
[--C-:B------:R-:W-:Y:S02]  /*2560*/  FFMA R94, R94, c[0x0][0x188], -R15.reuse ;  /* 0x000062005e5e7a23 */ /* 0x100fe4000000080f */
[----:B------:R-:W-:Y:S01]  /*2570*/  FFMA R95, R95, c[0x0][0x188], -R15 ;  /* 0x000062005f5f7a23 */ /* 0x000fe2000000080f */
[----:B------:R-:W-:Y:S01]  /*2580*/  MUFU.EX2 R137, R92 ;  /* 0x0000005c00897308 */ /* 0x000fe20000000800 */
[----:B------:R-:W-:-:S02]  /*2590*/  FMUL R23, R94, 1.4426950216293334961 ;  /* 0x3fb8aa3b5e177820 */ /* 0x000fc40000400000 */
[----:B-1----:R-:W-:Y:S02]  /*25a0*/  FMUL R62, R95, 1.4426950216293334961 ;  /* 0x3fb8aa3b5f3e7820 */ /* 0x002fe40000400000 */
[----:B------:R-:W-:Y:S01]  /*25b0*/  FADD R20, -R13, R20 ;  /* 0x000000140d147221 */ /* 0x000fe20000000100 */
[----:B------:R-:W0:Y:S02]  /*25c0*/  LDSM.16.M88.4 R96, [R16+0x4000] ;  /* 0x004000001060783b */ /* 0x000e240000000200 */
[----:B------:R1:W3:Y:S01]  /*25d0*/  MUFU.EX2 R136, R93 ;  /* 0x0000005d00887308 */ /* 0x0002e20000000800 */
[----:B------:R-:W-:Y:S01]  /*25e0*/  FMUL R20, R20, 1.4426950216293334961 ;  /* 0x3fb8aa3b14147820 */ /* 0x000fe20000400000 */
[----:B-1----:R-:W1:Y:S01]  /*25f0*/  LDSM.16.M88.4 R92, [R16+0x4400] ;  /* 0x00440000105c783b */ /* 0x002e620000000200 */
[----:B------:R-:W-:Y:S02]  /*2600*/  FFMA R89, R89, c[0x0][0x188], -R13 ;  /* 0x0000620059597a23 */ /* 0x000fe4000000080d */
[----:B------:R-:W-:-:S02]  /*2610*/  FFMA R91, R91, c[0x0][0x188], -R15 ;  /* 0x000062005b5b7a23 */ /* 0x000fc4000000080f */
[----:B------:R-:W-:Y:S01]  /*2620*/  FADD R18, -R15, R18 ;  /* 0x000000120f127221 */ /* 0x000fe20000000100 */
[----:B------:R4:W5:Y:S01]  /*2630*/  MUFU.EX2 R21, R20 ;  /* 0x0000001400157308 */ /* 0x0009620000000800 */
[----:B------:R-:W-:Y:S02]  /*2640*/  FFMA R88, R88, c[0x0][0x188], -R13 ;  /* 0x0000620058587a23 */ /* 0x000fe4000000080d */
[----:B------:R-:W-:Y:S02]  /*2650*/  FFMA R90, R90, c[0x0][0x188], -R15 ;  /* 0x000062005a5a7a23 */ /* 0x000fe4000000080f */
[----:B------:R-:W-:Y:S02]  /*2660*/  FMUL R63, R89, 1.4426950216293334961 ;  /* 0x3fb8aa3b593f7820 */ /* 0x000fe40000400000 */
[----:B------:R-:W-:Y:S02]  /*2670*/  FMUL R18, R18, 1.4426950216293334961 ;  /* 0x3fb8aa3b12127820 */ /* 0x000fe40000400000 */
[----:B----4-:R-:W-:-:S02]  /*2680*/  FMUL R20, R91, 1.4426950216293334961 ;  /* 0x3fb8aa3b5b147820 */ /* 0x010fc40000400000 */
[----:B------:R-:W-:Y:S02]  /*2690*/  FMUL R88, R88, 1.4426950216293334961 ;  /* 0x3fb8aa3b58587820 */ /* 0x000fe40000400000 */
[----:B------:R-:W-:Y:S01]  /*26a0*/  FMUL R90, R90, 1.4426950216293334961 ;  /* 0x3fb8aa3b5a5a7820 */ /* 0x000fe20000400000 */
[----:B------:R-:W-:Y:S08]  /*26b0*/  MUFU.EX2 R63, R63 ;  /* 0x0000003f003f7308 */ /* 0x000ff00000000800 */
[----:B--2---:R3:W-:Y:S08]  /*26c0*/  MUFU.EX2 R22, R88 ;  /* 0x0000005800167308 */ /* 0x0047f00000000800 */
[----:B------:R-:W-:Y:S08]  /*26d0*/  MUFU.EX2 R23, R23 ;  /* 0x0000001700177308 */ /* 0x000ff00000000800 */
[----:B------:R-:W2:Y:S08]  /*26e0*/  MUFU.EX2 R62, R62 ;  /* 0x0000003e003e7308 */ /* 0x000eb00000000800 */
[----:B------:R4:W-:Y:S08]  /*26f0*/  MUFU.EX2 R149, R90 ;  /* 0x0000005a00957308 */ /* 0x0009f00000000800 */
[----:B------:R-:W0:Y:S08]  /*2700*/  MUFU.EX2 R20, R20 ;  /* 0x0000001400147308 */ /* 0x000e300000000800 */
[----:B------:R-:W1:Y:S01]  /*2710*/  MUFU.EX2 R18, R18 ;  /* 0x0000001200127308 */ /* 0x000e620000000800 */
[----:B------:R-:W-:Y:S01]  /*2720*/  FFMA R75, R75, c[0x0][0x188], -R15 ;  /* 0x000062004b4b7a23 */ /* 0x000fe2000000080f */
[----:B---3--:R-:W-:Y:S01]  /*2730*/  F2FP.PACK_AB R88, R136, R137 ;  /* 0x000000898858723e */ /* 0x008fe200000000ff */
[C---:B-----5:R-:W-:Y:S01]  /*2740*/  FMUL R128, R21.reuse, R128 ;  /* 0x0000008015807220 */ /* 0x060fe20000400000 */
[----:B--2---:R-:W-:Y:S01]  /*2750*/  F2FP.PACK_AB R89, R62, R23 ;  /* 0x000000173e59723e */ /* 0x004fe200000000ff */
[----:B------:R-:W-:Y:S01]  /*2760*/  FMUL R129, R21, R129 ;  /* 0x0000008115817220 */ /* 0x000fe20000400000 */
[----:B----4-:R-:W-:Y:S01]  /*2770*/  F2FP.PACK_AB R90, R63, R22 ;  /* 0x000000163f5a723e */ /* 0x010fe200000000ff */
[C---:B------:R-:W-:Y:S01]  /*2780*/  FMUL R124, R21.reuse, R124 ;  /* 0x0000007c157c7220 */ /* 0x040fe20000400000 */
[----:B0-----:R-:W-:Y:S01]  /*2790*/  F2FP.PACK_AB R91, R20, R149 ;  /* 0x00000095145b723e */ /* 0x001fe200000000ff */
[----:B------:R-:W-:-:S02]  /*27a0*/  FMUL R125, R21, R125 ;  /* 0x0000007d157d7220 */ /* 0x000fc40000400000 */
[--C-:B------:R-:W-:Y:S02]  /*27b0*/  FFMA R72, R72, c[0x0][0x188], -R13.reuse ;  /* 0x0000620048487a23 */ /* 0x100fe4000000080d */
[--C-:B------:R-:W-:Y:S02]  /*27c0*/  FFMA R73, R73, c[0x0][0x188], -R13.reuse ;  /* 0x0000620049497a23 */ /* 0x100fe4000000080d */
[----:B------:R-:W-:Y:S02]  /*27d0*/  FFMA R108, R108, c[0x0][0x188], -R13 ;  /* 0x000062006c6c7a23 */ /* 0x000fe4000000080d */
[C---:B-1----:R-:W-:Y:S02]  /*27e0*/  FMUL R130, R18.reuse, R130 ;  /* 0x0000008212827220 */ /* 0x042fe40000400000 */
[C---:B------:R-:W-:Y:S02]  /*27f0*/  FMUL R131, R18.reuse, R131 ;  /* 0x0000008312837220 */ /* 0x040fe40000400000 */
[----:B------:R-:W-:-:S02]  /*2800*/  FMUL R126, R18, R126 ;  /* 0x0000007e127e7220 */ /* 0x000fc40000400000 */
[----:B------:R-:W-:Y:S02]  /*2810*/  FMUL R127, R18, R127 ;  /* 0x0000007f127f7220 */ /* 0x000fe40000400000 */
[----:B------:R-:W-:Y:S02]  /*2820*/  FFMA R109, R109, c[0x0][0x188], -R13 ;  /* 0x000062006d6d7a23 */ /* 0x000fe4000000080d */
[--C-:B------:R-:W-:Y:S02]  /*2830*/  FFMA R74, R74, c[0x0][0x188], -R15.reuse ;  /* 0x000062004a4a7a23 */ /* 0x100fe4000000080f */
[--C-:B------:R-:W-:Y:S02]  /*2840*/  FFMA R110, R110, c[0x0][0x188], -R15.reuse ;  /* 0x000062006e6e7a23 */ /* 0x100fe4000000080f */
[----:B------:R-:W-:Y:S02]  /*2850*/  FFMA R111, R111, c[0x0][0x188], -R15 ;  /* 0x000062006f6f7a23 */ /* 0x000fe4000000080f */
[----:B------:R-:W-:-:S02]  /*2860*/  FMUL R157, R75, 1.4426950216293334961 ;  /* 0x3fb8aa3b4b9d7820 */ /* 0x000fc40000400000 */
[----:B------:R-:W-:Y:S02]  /*2870*/  FMUL R72, R72, 1.4426950216293334961 ;  /* 0x3fb8aa3b48487820 */ /* 0x000fe40000400000 */
[----:B------:R-:W-:Y:S02]  /*2880*/  FMUL R73, R73, 1.4426950216293334961 ;  /* 0x3fb8aa3b49497820 */ /* 0x000fe40000400000 */
[----:B------:R-:W-:Y:S02]  /*2890*/  FMUL R108, R108, 1.4426950216293334961 ;  /* 0x3fb8aa3b6c6c7820 */ /* 0x000fe40000400000 */
[----:B------:R-:W-:Y:S02]  /*28a0*/  FMUL R109, R109, 1.4426950216293334961 ;  /* 0x3fb8aa3b6d6d7820 */ /* 0x000fe40000400000 */
[----:B------:R-:W-:Y:S02]  /*28b0*/  FMUL R74, R74, 1.4426950216293334961 ;  /* 0x3fb8aa3b4a4a7820 */ /* 0x000fe40000400000 */
[----:B------:R-:W-:-:S02]  /*28c0*/  FMUL R110, R110, 1.4426950216293334961 ;  /* 0x3fb8aa3b6e6e7820 */ /* 0x000fc40000400000 */
[----:B------:R-:W-:Y:S01]  /*28d0*/  FMUL R111, R111, 1.4426950216293334961 ;  /* 0x3fb8aa3b6f6f7820 */ /* 0x000fe20000400000 */
[C---:B------:R-:W-:Y:S01]  /*28e0*/  HMMA.16816.F32 R128, R88.reuse, R96, R128 ;  /* 0x000000605880723c */ /* 0x040fe20000001880 */
[----:B------:R-:W-:Y:S07]  /*28f0*/  MUFU.EX2 R152, R72 ;  /* 0x0000004800987308 */ /* 0x000fee0000000800 */
[----:B------:R-:W-:Y:S01]  /*2900*/  HMMA.16816.F32 R124, R88, R92, R124 ;  /* 0x0000005c587c723c */ /* 0x000fe2000000187c */
[----:B------:R-:W0:Y:S08]  /*2910*/  MUFU.EX2 R155, R73 ;  /* 0x00000049009b7308 */ /* 0x000e300000000800 */
[----:B------:R-:W-:Y:S08]  /*2920*/  MUFU.EX2 R151, R108 ;  /* 0x0000006c00977308 */ /* 0x000ff00000000800 */
[----:B------:R-:W-:Y:S08]  /*2930*/  MUFU.EX2 R148, R109 ;  /* 0x0000006d00947308 */ /* 0x000ff00000000800 */
[----:B------:R-:W-:Y:S08]  /*2940*/  MUFU.EX2 R154, R74 ;  /* 0x0000004a009a7308 */ /* 0x000ff00000000800 */
[----:B------:R-:W1:Y:S08]  /*2950*/  MUFU.EX2 R157, R157 ;  /* 0x0000009d009d7308 */ /* 0x000e700000000800 */
[----:B------:R-:W-:Y:S08]  /*2960*/  MUFU.EX2 R153, R110 ;  /* 0x0000006e00997308 */ /* 0x000ff00000000800 */
[----:B------:R2:W3:Y:S01]  /*2970*/  MUFU.EX2 R150, R111 ;  /* 0x0000006f00967308 */ /* 0x0004e20000000800 */
[----:B0-----:R-:W-:-:S02]  /*2980*/  F2FP.PACK_AB R72, R155, R152 ;  /* 0x000000989b48723e */ /* 0x001fc400000000ff */
[----:B-1----:R-:W-:Y:S02]  /*2990*/  F2FP.PACK_AB R73, R157, R154 ;  /* 0x0000009a9d49723e */ /* 0x002fe400000000ff */
[----:B------:R-:W-:Y:S01]  /*29a0*/  F2FP.PACK_AB R74, R148, R151 ;  /* 0x00000097944a723e */ /* 0x000fe200000000ff */
[C---:B------:R-:W-:Y:S02]  /*29b0*/  FMUL R116, R21.reuse, R116 ;  /* 0x0000007415747220 */ /* 0x040fe40000400000 */
[----:B------:R-:W-:Y:S01]  /*29c0*/  FMUL R117, R21, R117 ;  /* 0x0000007515757220 */ /* 0x000fe20000400000 */
[----:B--2---:R-:W-:Y:S01]  /*29d0*/  LDSM.16.M88.4 R108, [R16+0x5c00] ;  /* 0x005c0000106c783b */ /* 0x004fe20000000200 */
[----:B---3--:R-:W-:-:S07]  /*29e0*/  F2FP.PACK_AB R75, R150, R153 ;  /* 0x00000099964b723e */ /* 0x008fce00000000ff */
[C---:B------:R-:W-:Y:S01]  /*29f0*/  HMMA.16816.F32 R128, R72.reuse, R98, R128 ;  /* 0x000000624880723c */ /* 0x040fe20000001880 */
[----:B------:R-:W0:Y:S07]  /*2a00*/  LDSM.16.M88.4 R96, [R16+0x4800] ;  /* 0x004800001060783b */ /* 0x000e2e0000000200 */
[----:B------:R-:W-:Y:S01]  /*2a10*/  HMMA.16816.F32 R124, R72, R94, R124 ;  /* 0x0000005e487c723c */ /* 0x000fe2000000187c */
[----:B------:R-:W1:Y:S01]  /*2a20*/  LDSM.16.M88.4 R92, [R16+0x4c00] ;  /* 0x004c0000105c783b */ /* 0x000e620000000200 */
[----:B------:R-:W-:-:S02]  /*2a30*/  FMUL R118, R18, R118 ;  /* 0x0000007612767220 */ /* 0x000fc40000400000 */
[C---:B------:R-:W-:Y:S02]  /*2a40*/  FMUL R119, R18.reuse, R119 ;  /* 0x0000007712777220 */ /* 0x040fe40000400000 */
[C---:B------:R-:W-:Y:S02]  /*2a50*/  FMUL R120, R21.reuse, R120 ;  /* 0x0000007815787220 */ /* 0x040fe40000400000 */
[C---:B------:R-:W-:Y:S02]  /*2a60*/  FMUL R121, R21.reuse, R121 ;  /* 0x0000007915797220 */ /* 0x040fe40000400000 */
[C---:B------:R-:W-:Y:S02]  /*2a70*/  FMUL R122, R18.reuse, R122 ;  /* 0x0000007a127a7220 */ /* 0x040fe40000400000 */
[----:B------:R-:W-:Y:S01]  /*2a80*/  FMUL R123, R18, R123 ;  /* 0x0000007b127b7220 */ /* 0x000fe20000400000 */
[C---:B0-----:R-:W-:Y:S08]  /*2a90*/  HMMA.16816.F32 R116, R88.reuse, R96, R116 ;  /* 0x000000605874723c */ /* 0x041ff00000001874 */
[----:B-1----:R-:W-:Y:S01]  /*2aa0*/  HMMA.16816.F32 R120, R88, R92, R120 ;  /* 0x0000005c5878723c */ /* 0x002fe20000001878 */
[----:B------:R-:W-:-:S02]  /*2ab0*/  FMUL R112, R21, R76 ;  /* 0x0000004c15707220 */ /* 0x000fc40000400000 */
[C---:B------:R-:W-:Y:S02]  /*2ac0*/  FMUL R113, R21.reuse, R77 ;  /* 0x0000004d15717220 */ /* 0x040fe40000400000 */
[C---:B------:R-:W-:Y:S02]  /*2ad0*/  FMUL R114, R18.reuse, R78 ;  /* 0x0000004e12727220 */ /* 0x040fe40000400000 */
[----:B------:R-:W-:Y:S02]  /*2ae0*/  FMUL R115, R18, R79 ;  /* 0x0000004f12737220 */ /* 0x000fe40000400000 */
[----:B------:R-:W0:Y:S07]  /*2af0*/  LDSM.16.M88.4 R76, [R16+0x5800] ;  /* 0x00580000104c783b */ /* 0x000e2e0000000200 */
[C---:B------:R-:W-:Y:S01]  /*2b00*/  HMMA.16816.F32 R116, R72.reuse, R98, R116 ;  /* 0x000000624874723c */ /* 0x040fe20000001874 */
[----:B------:R-:W1:Y:S07]  /*2b10*/  LDSM.16.M88.4 R96, [R16+0x5400] ;  /* 0x005400001060783b */ /* 0x000e6e0000000200 */
[----:B------:R-:W-:Y:S01]  /*2b20*/  HMMA.16816.F32 R120, R72, R94, R120 ;  /* 0x0000005e4878723c */ /* 0x000fe20000001878 */
[----:B------:R-:W2:Y:S01]  /*2b30*/  LDSM.16.M88.4 R92, [R16+0x5000] ;  /* 0x00500000105c783b */ /* 0x000ea20000000200 */
[----:B------:R-:W-:-:S02]  /*2b40*/  FMUL R84, R21, R84 ;  /* 0x0000005415547220 */ /* 0x000fc40000400000 */
[C---:B------:R-:W-:Y:S02]  /*2b50*/  FMUL R85, R21.reuse, R85 ;  /* 0x0000005515557220 */ /* 0x040fe40000400000 */
[C---:B------:R-:W-:Y:S02]  /*2b60*/  FMUL R86, R18.reuse, R86 ;  /* 0x0000005612567220 */ /* 0x040fe40000400000 */
[C---:B------:R-:W-:Y:S02]  /*2b70*/  FMUL R87, R18.reuse, R87 ;  /* 0x0000005712577220 */ /* 0x040fe40000400000 */
[C---:B------:R-:W-:Y:S02]  /*2b80*/  FMUL R80, R21.reuse, R80 ;  /* 0x0000005015507220 */ /* 0x040fe40000400000 */
[----:B------:R-:W-:Y:S02]  /*2b90*/  FMUL R81, R21, R81 ;  /* 0x0000005115517220 */ /* 0x000fe40000400000 */
[----:B------:R-:W-:-:S02]  /*2ba0*/  FMUL R82, R18, R82 ;  /* 0x0000005212527220 */ /* 0x000fc40000400000 */
[C---:B------:R-:W-:Y:S02]  /*2bb0*/  FMUL R83, R18.reuse, R83 ;  /* 0x0000005312537220 */ /* 0x040fe40000400000 */
[C---:B------:R-:W-:Y:S02]  /*2bc0*/  FMUL R132, R21.reuse, R132 ;  /* 0x0000008415847220 */ /* 0x040fe40000400000 */
[----:B------:R-:W-:Y:S02]  /*2bd0*/  FMUL R133, R21, R133 ;  /* 0x0000008515857220 */ /* 0x000fe40000400000 */
[C---:B------:R-:W-:Y:S02]  /*2be0*/  FMUL R134, R18.reuse, R134 ;  /* 0x0000008612867220 */ /* 0x040fe40000400000 */
[----:B------:R-:W-:Y:S01]  /*2bf0*/  FMUL R135, R18, R135 ;  /* 0x0000008712877220 */ /* 0x000fe20000400000 */
[C---:B0-----:R-:W-:Y:S08]  /*2c00*/  HMMA.16816.F32 R112, R88.reuse, R76, R112 ;  /* 0x0000004c5870723c */ /* 0x041ff00000001870 */
[C---:B-1----:R-:W-:Y:S08]  /*2c10*/  HMMA.16816.F32 R80, R88.reuse, R96, R80 ;  /* 0x000000605850723c */ /* 0x042ff00000001850 */
[C---:B--2---:R-:W-:Y:S08]  /*2c20*/  HMMA.16816.F32 R84, R88.reuse, R92, R84 ;  /* 0x0000005c5854723c */ /* 0x044ff00000001854 */
[----:B------:R-:W-:Y:S01]  /*2c30*/  HMMA.16816.F32 R88, R88, R108, R132 ;  /* 0x0000006c5858723c */ /* 0x000fe20000001884 */
[----:B------:R-:W-:-:S02]  /*2c40*/  FFMA R64, R64, c[0x0][0x188], -R13 ;  /* 0x0000620040407a23 */ /* 0x000fc4000000080d */
[--C-:B------:R-:W-:Y:S02]  /*2c50*/  FFMA R65, R65, c[0x0][0x188], -R13.reuse ;  /* 0x0000620041417a23 */ /* 0x100fe4000000080d */
[----:B------:R-:W-:Y:S02]  /*2c60*/  FMUL R64, R64, 1.4426950216293334961 ;  /* 0x3fb8aa3b40407820 */ /* 0x000fe40000400000 */
[--C-:B------:R-:W-:Y:S02]  /*2c70*/  FFMA R68, R68, c[0x0][0x188], -R13.reuse ;  /* 0x0000620044447a23 */ /* 0x100fe4000000080d */
[----:B------:R0:W-:Y:S01]  /*2c80*/  MUFU.EX2 R108, R64 ;  /* 0x00000040006c7308 */ /* 0x0001e20000000800 */
[----:B------:R-:W-:Y:S02]  /*2c90*/  FMUL R65, R65, 1.4426950216293334961 ;  /* 0x3fb8aa3b41417820 */ /* 0x000fe40000400000 */
[----:B------:R-:W-:Y:S02]  /*2ca0*/  FMUL R68, R68, 1.4426950216293334961 ;  /* 0x3fb8aa3b44447820 */ /* 0x000fe40000400000 */
[----:B------:R-:W-:-:S02]  /*2cb0*/  FFMA R69, R69, c[0x0][0x188], -R13 ;  /* 0x0000620045457a23 */ /* 0x000fc4000000080d */
[--C-:B------:R-:W-:Y:S02]  /*2cc0*/  FFMA R66, R66, c[0x0][0x188], -R15.reuse ;  /* 0x0000620042427a23 */ /* 0x100fe4000000080f */
[--C-:B------:R-:W-:Y:S02]  /*2cd0*/  FFMA R67, R67, c[0x0][0x188], -R15.reuse ;  /* 0x0000620043437a23 */ /* 0x100fe4000000080f */
[--C-:B------:R-:W-:Y:S02]  /*2ce0*/  FFMA R70, R70, c[0x0][0x188], -R15.reuse ;  /* 0x0000620046467a23 */ /* 0x100fe4000000080f */
[----:B0-----:R-:W-:Y:S01]  /*2cf0*/  FFMA R64, R71, c[0x0][0x188], -R15 ;  /* 0x0000620047407a23 */ /* 0x001fe2000000080f */
[----:B------:R-:W-:Y:S01]  /*2d00*/  HMMA.16816.F32 R84, R72, R94, R84 ;  /* 0x0000005e4854723c */ /* 0x000fe20000001854 */
[----:B------:R-:W-:Y:S02]  /*2d10*/  FADD R137, R137, R136 ;  /* 0x0000008889897221 */ /* 0x000fe40000000000 */
[----:B------:R-:W-:Y:S01]  /*2d20*/  FADD R62, R23, R62 ;  /* 0x0000003e173e7221 */ /* 0x000fe20000000000 */
[----:B------:R0:W1:Y:S01]  /*2d30*/  MUFU.EX2 R109, R65 ;  /* 0x00000041006d7308 */ /* 0x0000620000000800 */
[----:B------:R-:W-:-:S03]  /*2d40*/  FMUL R92, R64, 1.4426950216293334961 ;  /* 0x3fb8aa3b405c7820 */ /* 0x000fc60000400000 */
[----:B------:R-:W-:Y:S01]  /*2d50*/  HMMA.16816.F32 R80, R72, R98, R80 ;  /* 0x000000624850723c */ /* 0x000fe20000001850 */
[----:B------:R-:W-:Y:S01]  /*2d60*/  FADD R22, R22, R137 ;  /* 0x0000008916167221 */ /* 0x000fe20000000000 */
[----:B------:R-:W-:Y:S01]  /*2d70*/  LDSM.16.M88.4 R96, [R6+0x4c00] ;  /* 0x004c00000660783b */ /* 0x000fe20000000200 */
[----:B------:R-:W-:-:S05]  /*2d80*/  FADD R149, R149, R62 ;  /* 0x0000003e95957221 */ /* 0x000fca0000000000 */
[C---:B------:R-:W-:Y:S01]  /*2d90*/  HMMA.16816.F32 R76, R72.reuse, R78, R112 ;  /* 0x0000004e484c723c */ /* 0x040fe20000001870 */
[----:B------:R2:W-:Y:S07]  /*2da0*/  MUFU.EX2 R112, R68 ;  /* 0x0000004400707308 */ /* 0x0005ee0000000800 */
[----:B------:R-:W-:Y:S01]  /*2db0*/  HMMA.16816.F32 R72, R72, R110, R88 ;  /* 0x0000006e4848723c */ /* 0x000fe20000001858 */
[----:B------:R-:W-:-:S06]  /*2dc0*/  FADD R63, R63, R22 ;  /* 0x000000163f3f7221 */ /* 0x000fcc0000000000 */
[----:B------:R-:W-:Y:S02]  /*2dd0*/  FMUL R90, R69, 1.4426950216293334961 ;  /* 0x3fb8aa3b455a7820 */ /* 0x000fe40000400000 */
[----:B------:R-:W-:Y:S02]  /*2de0*/  FMUL R88, R66, 1.4426950216293334961 ;  /* 0x3fb8aa3b42587820 */ /* 0x000fe40000400000 */
[----:B------:R-:W-:Y:S02]  /*2df0*/  FMUL R89, R67, 1.4426950216293334961 ;  /* 0x3fb8aa3b43597820 */ /* 0x000fe40000400000 */
[----:B------:R-:W-:Y:S01]  /*2e00*/  FMUL R91, R70, 1.4426950216293334961 ;  /* 0x3fb8aa3b465b7820 */ /* 0x000fe20000400000 */
[----:B0-----:R-:W-:Y:S04]  /*2e10*/  LDSM.16.M88.4 R64, [R6+0x4400] ;  /* 0x004400000640783b */ /* 0x001fe80000000200 */
[----:B--2---:R-:W0:Y:S01]  /*2e20*/  LDSM.16.M88.4 R68, [R6+0x4000] ;  /* 0x004000000644783b */ /* 0x004e220000000200 */
[----:B------:R-:W-:Y:S01]  /*2e30*/  FADD R149, R20, R149 ;  /* 0x0000009514957221 */ /* 0x000fe20000000000 */
[----:B------:R1:W-:Y:S01]  /*2e40*/  MUFU.EX2 R110, R88 ;  /* 0x00000058006e7308 */ /* 0x0003e20000000800 */
[----:B------:R-:W-:-:S02]  /*2e50*/  FADD R152, R152, R63 ;  /* 0x0000003f98987221 */ /* 0x000fc40000000000 */
[----:B------:R-:W-:-:S05]  /*2e60*/  FADD R154, R154, R149 ;  /* 0x000000959a9a7221 */ /* 0x000fca0000000000 */
[----:B------:R-:W2:Y:S01]  /*2e70*/  MUFU.EX2 R111, R89 ;  /* 0x00000059006f7308 */ /* 0x000ea20000000800 */
[----:B------:R-:W-:Y:S02]  /*2e80*/  FADD R152, R155, R152 ;  /* 0x000000989b987221 */ /* 0x000fe40000000000 */
[----:B------:R-:W-:Y:S02]  /*2e90*/  FADD R154, R157, R154 ;  /* 0x0000009a9d9a7221 */ /* 0x000fe40000000000 */
[----:B------:R-:W-:Y:S02]  /*2ea0*/  FFMA R104, R104, c[0x0][0x188], -R13 ;  /* 0x0000620068687a23 */ /* 0x000fe4000000080d */
[----:B------:R-:W-:Y:S01]  /*2eb0*/  FADD R151, R151, R152 ;  /* 0x0000009897977221 */ /* 0x000fe20000000000 */
[----:B------:R-:W3:Y:S01]  /*2ec0*/  MUFU.EX2 R113, R90 ;  /* 0x0000005a00717308 */ /* 0x000ee20000000800 */
[----:B------:R-:W-:Y:S02]  /*2ed0*/  FADD R153, R153, R154 ;  /* 0x0000009a99997221 */ /* 0x000fe40000000000 */
[----:B------:R-:W-:-:S05]  /*2ee0*/  FFMA R106, R106, c[0x0][0x188], -R15 ;  /* 0x000062006a6a7a23 */ /* 0x000fca000000080f */
[----:B------:R-:W-:Y:S01]  /*2ef0*/  MUFU.EX2 R114, R91 ;  /* 0x0000005b00727308 */ /* 0x000fe20000000800 */
[----:B------:R-:W-:Y:S02]  /*2f00*/  FMUL R104, R104, 1.4426950216293334961 ;  /* 0x3fb8aa3b68687820 */ /* 0x000fe40000400000 */
[----:B------:R-:W-:-:S05]  /*2f10*/  FFMA R105, R105, c[0x0][0x188], -R13 ;  /* 0x0000620069697a23 */ /* 0x000fca000000080d */
[----:B------:R4:W5:Y:S01]  /*2f20*/  MUFU.EX2 R115, R92 ;  /* 0x0000005c00737308 */ /* 0x0009620000000800 */
[----:B------:R-:W-:Y:S02]  /*2f30*/  FADD R151, R148, R151 ;  /* 0x0000009794977221 */ /* 0x000fe40000000000 */
[----:B------:R-:W-:Y:S02]  /*2f40*/  FADD R153, R150, R153 ;  /* 0x0000009996997221 */ /* 0x000fe40000000000 */
[----:B------:R-:W-:Y:S02]  /*2f50*/  FMUL R106, R106, 1.4426950216293334961 ;  /* 0x3fb8aa3b6a6a7820 */ /* 0x000fe40000400000 */
[--C-:B------:R-:W-:Y:S01]  /*2f60*/  FFMA R107, R107, c[0x0][0x188], -R15.reuse ;  /* 0x000062006b6b7a23 */ /* 0x100fe2000000080f */
[----:B-1----:R-:W-:Y:S01]  /*2f70*/  F2FP.PACK_AB R88, R109, R108 ;  /* 0x0000006c6d58723e */ /* 0x002fe200000000ff */
[----:B------:R-:W-:Y:S01]  /*2f80*/  FFMA R102, R102, c[0x0][0x188], -R15 ;  /* 0x0000620066667a23 */ /* 0x000fe2000000080f */
[----:B--2---:R-:W-:Y:S01]  /*2f90*/  F2FP.PACK_AB R89, R111, R110 ;  /* 0x0000006e6f59723e */ /* 0x004fe200000000ff */
[----:B------:R-:W-:Y:S01]  /*2fa0*/  MUFU.EX2 R132, R104 ;  /* 0x0000006800847308 */ /* 0x000fe20000000800 */
[----:B------:R-:W-:-:S02]  /*2fb0*/  FMUL R105, R105, 1.4426950216293334961 ;  /* 0x3fb8aa3b69697820 */ /* 0x000fc40000400000 */
[--C-:B------:R-:W-:Y:S02]  /*2fc0*/  FFMA R100, R100, c[0x0][0x188], -R13.reuse ;  /* 0x0000620064647a23 */ /* 0x100fe4000000080d */
[----:B------:R-:W-:Y:S02]  /*2fd0*/  FFMA R101, R101, c[0x0][0x188], -R13 ;  /* 0x0000620065657a23 */ /* 0x000fe4000000080d */
[----:B------:R-:W-:Y:S01]  /*2fe0*/  FFMA R20, R103, c[0x0][0x188], -R15 ;  /* 0x0000620067147a23 */ /* 0x000fe2000000080f */
[----:B------:R-:W1:Y:S01]  /*2ff0*/  MUFU.EX2 R133, R106 ;  /* 0x0000006a00857308 */ /* 0x000e620000000800 */
[----:B------:R-:W-:Y:S01]  /*3000*/  FADD R108, R108, R151 ;  /* 0x000000976c6c7221 */ /* 0x000fe20000000000 */
[----:B---3--:R-:W-:Y:S01]  /*3010*/  F2FP.PACK_AB R90, R113, R112 ;  /* 0x00000070715a723e */ /* 0x008fe200000000ff */
[----:B------:R-:W-:Y:S01]  /*3020*/  FMUL R107, R107, 1.4426950216293334961 ;  /* 0x3fb8aa3b6b6b7820 */ /* 0x000fe20000400000 */
[----:B----4-:R-:W2:Y:S01]  /*3030*/  LDSM.16.M88.4 R92, [R6+0x4800] ;  /* 0x00480000065c783b */ /* 0x010ea20000000200 */
[----:B------:R-:W-:-:S02]  /*3040*/  FADD R110, R110, R153 ;  /* 0x000000996e6e7221 */ /* 0x000fc40000000000 */
[----:B------:R-:W-:Y:S01]  /*3050*/  FMUL R22, R102, 1.4426950216293334961 ;  /* 0x3fb8aa3b66167820 */ /* 0x000fe20000400000 */
[----:B------:R-:W-:Y:S01]  /*3060*/  MUFU.EX2 R23, R105 ;  /* 0x0000006900177308 */ /* 0x000fe20000000800 */
[----:B------:R-:W-:Y:S02]  /*3070*/  FMUL R100, R100, 1.4426950216293334961 ;  /* 0x3fb8aa3b64647820 */ /* 0x000fe40000400000 */
[----:B------:R-:W-:Y:S02]  /*3080*/  FADD R109, R109, R108 ;  /* 0x0000006c6d6d7221 */ /* 0x000fe40000000000 */
[----:B------:R-:W-:-:S03]  /*3090*/  FADD R111, R111, R110 ;  /* 0x0000006e6f6f7221 */ /* 0x000fc60000000000 */
[----:B------:R3:W4:Y:S01]  /*30a0*/  MUFU.EX2 R62, R107 ;  /* 0x0000006b003e7308 */ /* 0x0007220000000800 */
[----:B-----5:R-:W-:Y:S01]  /*30b0*/  F2FP.PACK_AB R91, R115, R114 ;  /* 0x00000072735b723e */ /* 0x020fe200000000ff */
[----:B------:R-:W-:Y:S02]  /*30c0*/  FMUL R101, R101, 1.4426950216293334961 ;  /* 0x3fb8aa3b65657820 */ /* 0x000fe40000400000 */
[----:B------:R-:W-:Y:S02]  /*30d0*/  FADD R112, R112, R109 ;  /* 0x0000006d70707221 */ /* 0x000fe40000000000 */
[----:B------:R-:W-:Y:S02]  /*30e0*/  FADD R114, R114, R111 ;  /* 0x0000006f72727221 */ /* 0x000fe40000000000 */
[----:B------:R-:W-:Y:S01]  /*30f0*/  MUFU.EX2 R134, R100 ;  /* 0x0000006400867308 */ /* 0x000fe20000000800 */
[----:B------:R-:W-:-:S07]  /*3100*/  FMUL R20, R20, 1.4426950216293334961 ;  /* 0x3fb8aa3b14147820 */ /* 0x000fce0000400000 */
[----:B------:R-:W5:Y:S01]  /*3110*/  MUFU.EX2 R22, R22 ;  /* 0x0000001600167308 */ /* 0x000f620000000800 */
[----:B------:R-:W-:Y:S01]  /*3120*/  FADD R113, R113, R112 ;  /* 0x0000007071717221 */ /* 0x000fe20000000000 */
[C---:B0-----:R-:W-:Y:S01]  /*3130*/  HMMA.16816.F32 R128, R88.reuse, R68, R128 ;  /* 0x000000445880723c */ /* 0x041fe20000001880 */
[----:B------:R-:W-:Y:S01]  /*3140*/  FADD R114, R115, R114 ;  /* 0x0000007273727221 */ /* 0x000fe20000000000 */
[----:B---3--:R-:W-:Y:S04]  /*3150*/  LDSM.16.M88.4 R104, [R6+0x5400] ;  /* 0x005400000668783b */ /* 0x008fe80000000200 */
[----:B------:R0:W3:Y:S01]  /*3160*/  MUFU.EX2 R63, R101 ;  /* 0x00000065003f7308 */ /* 0x0000e20000000800 */
[----:B-1----:R-:W-:Y:S01]  /*3170*/  FADD R69, R133, R114 ;  /* 0x0000007285457221 */ /* 0x002fe20000000000 */
[----:B------:R-:W-:Y:S01]  /*3180*/  HMMA.16816.F32 R124, R88, R64, R124 ;  /* 0x00000040587c723c */ /* 0x000fe2000000187c */
[----:B------:R-:W-:Y:S05]  /*3190*/  LDSM.16.M88.4 R108, [R6+0x5800] ;  /* 0x00580000066c783b */ /* 0x000fea0000000200 */
[----:B------:R-:W1:Y:S01]  /*31a0*/  MUFU.EX2 R135, R20 ;  /* 0x0000001400877308 */ /* 0x000e620000000800 */
[----:B------:R-:W-:Y:S01]  /*31b0*/  FADD R64, R132, R113 ;  /* 0x0000007184407221 */ /* 0x000fe20000000000 */
[----:B0-----:R-:W-:Y:S01]  /*31c0*/  LDSM.16.M88.4 R100, [R6+0x5000] ;  /* 0x005000000664783b */ /* 0x001fe20000000200 */
[----:B----4-:R-:W-:-:S02]  /*31d0*/  FADD R69, R62, R69 ;  /* 0x000000453e457221 */ /* 0x010fc40000000000 */
[----:B------:R-:W-:Y:S01]  /*31e0*/  FADD R65, R23, R64 ;  /* 0x0000004017417221 */ /* 0x000fe20000000000 */
[----:B------:R-:W-:Y:S01]  /*31f0*/  LDSM.16.M88.4 R112, [R6+0x5c00] ;  /* 0x005c00000670783b */ /* 0x000fe20000000200 */
[----:B-----5:R-:W-:Y:S02]  /*3200*/  FADD R68, R22, R69 ;  /* 0x0000004516447221 */ /* 0x020fe40000000000 */
[----:B------:R-:W-:-:S04]  /*3210*/  FADD R64, R134, R65 ;  /* 0x0000004186407221 */ /* 0x000fc80000000000 */
[----:B---3--:R-:W-:Y:S02]  /*3220*/  FADD R64, R63, R64 ;  /* 0x000000403f407221 */ /* 0x008fe40000000000 */
[----:B-1----:R-:W-:-:S03]  /*3230*/  FADD R68, R135, R68 ;  /* 0x0000004487447221 */ /* 0x002fc60000000000 */
[----:B------:R-:W0:Y:S04]  /*3240*/  SHFL.BFLY PT, R65, R64, 0x2, 0x1f ;  /* 0x0c401f0040417f89 */ /* 0x000e2800000e0000 */
[----:B------:R-:W1:Y:S01]  /*3250*/  SHFL.BFLY PT, R69, R68, 0x2, 0x1f ;  /* 0x0c401f0044457f89 */ /* 0x000e6200000e0000 */
[----:B------:R-:W-:Y:S01]  /*3260*/  F2FP.PACK_AB R135, R135, R22 ;  /* 0x000000168787723e */ /* 0x000fe200000000ff */
[C---:B--2---:R-:W-:Y:S08]  /*3270*/  HMMA.16816.F32 R116, R88.reuse, R92, R116 ;  /* 0x0000005c5874723c */ /* 0x044ff00000001874 */
[----:B------:R-:W-:Y:S01]  /*3280*/  HMMA.16816.F32 R120, R88, R96, R120 ;  /* 0x000000605878723c */ /* 0x000fe20000001878 */
[----:B0-----:R-:W-:-:S02]  /*3290*/  FADD R65, R64, R65 ;  /* 0x0000004140417221 */ /* 0x001fc40000000000 */
[----:B-1----:R-:W-:-:S03]  /*32a0*/  FADD R69, R68, R69 ;  /* 0x0000004544457221 */ /* 0x002fc60000000000 */
[----:B------:R-:W0:Y:S02]  /*32b0*/  SHFL.BFLY PT, R20, R65, 0x1, 0x1f ;  /* 0x0c201f0041147f89 */ /* 0x000e2400000e0000 */
[C---:B------:R-:W-:Y:S02]  /*32c0*/  HMMA.16816.F32 R84, R88.reuse, R100, R84 ;  /* 0x000000645854723c */ /* 0x040fe40000001854 */
[----:B------:R-:W1:Y:S06]  /*32d0*/  SHFL.BFLY PT, R22, R69, 0x1, 0x1f ;  /* 0x0c201f0045167f89 */ /* 0x000e6c00000e0000 */
[C---:B------:R-:W-:Y:S08]  /*32e0*/  HMMA.16816.F32 R80, R88.reuse, R104, R80 ;  /* 0x000000685850723c */ /* 0x040ff00000001850 */
[C---:B------:R-:W-:Y:S08]  /*32f0*/  HMMA.16816.F32 R76, R88.reuse, R108, R76 ;  /* 0x0000006c584c723c */ /* 0x040ff0000000184c */
[----:B------:R-:W-:Y:S01]  /*3300*/  HMMA.16816.F32 R72, R88, R112, R72 ;  /* 0x000000705848723c */ /* 0x000fe20000001848 */
[----:B------:R-:W-:-:S04]  /*3310*/  IADD3 R7, R7, 0x40, RZ ;  /* 0x0000004007077810 */ /* 0x000fc80007ffe0ff */
[----:B------:R-:W-:Y:S02]  /*3320*/  ISETP.GE.AND P0, PT, R7, c[0x0][0x1d0], PT ;  /* 0x0000740007007a0c */ /* 0x000fe40003f06270 */
[----:B------:R-:W-:Y:S02]  /*3330*/  F2FP.PACK_AB R132, R23, R132 ;  /* 0x000000841784723e */ /* 0x000fe400000000ff */
[----:B------:R-:W-:Y:S02]  /*3340*/  F2FP.PACK_AB R133, R62, R133 ;  /* 0x000000853e85723e */ /* 0x000fe400000000ff */
[----:B------:R-:W-:Y:S01]  /*3350*/  F2FP.PACK_AB R134, R63, R134 ;  /* 0x000000863f86723e */ /* 0x000fe200000000ff */
[----:B0-----:R-:W-:Y:S02]  /*3360*/  FADD R20, R65, R20 ;  /* 0x0000001441147221 */ /* 0x001fe40000000000 */
[----:B-1----:R-:W-:Y:S02]  /*3370*/  FADD R22, R69, R22 ;  /* 0x0000001645167221 */ /* 0x002fe40000000000 */
[----:B------:R-:W-:-:S02]  /*3380*/  IMAD.MOV.U32 R23, RZ, RZ, 0x40 ;  /* 0x00000040ff177424 */ /* 0x000fc400078e00ff */
[----:B------:R-:W-:Y:S01]  /*3390*/  HMMA.16816.F32 R128, R132, R70, R128 ;  /* 0x000000468480723c */ /* 0x000fe20000001880 */
[----:B------:R-:W-:Y:S01]  /*33a0*/  FFMA R8, R21, R8, R20 ;  /* 0x0000000815087223 */ /* 0x000fe20000000014 */
[----:B------:R-:W-:Y:S01]  /*33b0*/  MOV R20, R13 ;  /* 0x0000000d00147202 */ /* 0x000fe20000000f00 */
[----:B------:R-:W-:-:S05]  /*33c0*/  FFMA R19, R18, R19, R22 ;  /* 0x0000001312137223 */ /* 0x000fca0000000016 */
[----:B------:R-:W-:Y:S01]  /*33d0*/  HMMA.16816.F32 R124, R132, R66, R124 ;  /* 0x00000042847c723c */ /* 0x000fe2000000187c */
[C---:B------:R-:W-:Y:S02]  /*33e0*/  IMAD R5, R23.reuse, c[0x0][0x1b4], R5 ;  /* 0x00006d0017057a24 */ /* 0x040fe400078e0205 */
[----:B------:R-:W-:-:S05]  /*33f0*/  IMAD R14, R23, c[0x0][0x1a4], R14 ;  /* 0x00006900170e7a24 */ /* 0x000fca00078e020e */
[----:B------:R-:W-:Y:S01]  /*3400*/  HMMA.16816.F32 R116, R132, R94, R116 ;  /* 0x0000005e8474723c */ /* 0x000fe20000001874 */
[----:B------:R-:W-:-:S07]  /*3410*/  IMAD.MOV.U32 R18, RZ, RZ, R15 ;  /* 0x000000ffff127224 */ /* 0x000fce00078e000f */
[C---:B------:R-:W-:Y:S08]  /*3420*/  HMMA.16816.F32 R120, R132.reuse, R98, R120 ;  /* 0x000000628478723c */ /* 0x040ff00000001878 */
[C---:B------:R-:W-:Y:S08]  /*3430*/  HMMA.16816.F32 R84, R132.reuse, R102, R84 ;  /* 0x000000668454723c */ /* 0x040ff00000001854 */
[C---:B------:R-:W-:Y:S08]  /*3440*/  HMMA.16816.F32 R80, R132.reuse, R106, R80 ;  /* 0x0000006a8450723c */ /* 0x040ff00000001850 */
[C---:B------:R-:W-:Y:S08]  /*3450*/  HMMA.16816.F32 R76, R132.reuse, R110, R76 ;  /* 0x0000006e844c723c */ /* 0x040ff0000000184c */
[----:B------:R-:W-:Y:S01]  /*3460*/  HMMA.16816.F32 R132, R132, R114, R72 ;  /* 0x000000728484723c */ /* 0x000fe20000001848 */
[----:B------:R-:W-:Y:S01]  /*3470*/  @P0 CALL.REL.NOINC `(.L_x_1) ;  /* 0x0000001000000944 */ /* 0x000fe20003c00000 */
[----:B------:R-:W-:Y:S06]  /*3480*/  BRA `(.L_x_2) ;  /* 0xffffe25000007947 */ /* 0x000fec000383ffff */
.L_x_1:
[----:B------:R-:W-:-:S08]  /*3490*/  NOP ;  /* 0x0000000000007918 */ /* 0x000fd00000000000 */
[----:B------:R-:W-:Y:S01]  /*34a0*/  MOV R24, R13 ;  /* 0x0000000d00187202 */ /* 0x000fe20000000f00 */
[----:B------:R-:W-:-:S07]  /*34b0*/  IMAD.MOV.U32 R11, RZ, RZ, R15 ;  /* 0x000000ffff0b7224 */ /* 0x000fce00078e000f */
.L_x_0:
[----:B------:R-:W-:Y:S01]  /*34c0*/  MOV R26, R8 ;  /* 0x00000008001a7202 */ /* 0x000fe20000000f00 */
[C---:B------:R-:W-:Y:S01]  /*34d0*/  IMAD.SHL.U32 R20, R0.reuse, 0x4, RZ ;  /* 0x0000000400147824 */ /* 0x040fe200078e00ff */
[----:B------:R-:W-:Y:S01]  /*34e0*/  SHF.R.U32.HI R6, RZ, 0x1, R0 ;  /* 0x00000001ff067819 */ /* 0x000fe20000011600 */
[----:B------:R-:W-:Y:S01]  /*34f0*/  IMAD.MOV.U32 R21, RZ, RZ, R19 ;  /* 0x000000ffff157224 */ /* 0x000fe200078e0013 */
[----:B------:R-:W-:Y:S01]  /*3500*/  SHF.L.U32 R17, R0, 0x3, RZ ;  /* 0x0000000300117819 */ /* 0x000fe200000006ff */
[C---:B------:R-:W-:Y:S01]  /*3510*/  FMUL R5, R26.reuse, 8388608 ;  /* 0x4b0000001a057820 */ /* 0x040fe20000400000 */
[----:B------:R-:W-:Y:S01]  /*3520*/  FSETP.GEU.AND P2, PT, R26, 1.175494350822287508e-38, PT ;  /* 0x008000001a00780b */ /* 0x000fe20003f4e000 */
[----:B------:R-:W-:Y:S01]  /*3530*/  IMAD.SHL.U32 R15, R0, 0x20, RZ ;  /* 0x00000020000f7824 */ /* 0x000fe200078e00ff */
[----:B------:R-:W-:Y:S01]  /*3540*/  LOP3.LUT R12, R6, 0x4, RZ, 0xc0, !PT ;  /* 0x00000004060c7812 */ /* 0x000fe200078ec0ff */
[----:B------:R-:W-:Y:S01]  /*3550*/  FMUL R6, R21, 8388608 ;  /* 0x4b00000015067820 */ /* 0x000fe20000400000 */
[----:B------:R-:W-:Y:S01]  /*3560*/  FSEL R57, R5, R26, !P2 ;  /* 0x0000001a05397208 */ /* 0x000fe20005000000 */
[----:B------:R-:W-:Y:S01]  /*3570*/  IMAD R16, R3, c[0x0][0x1c4], RZ ;  /* 0x0000710003107a24 */ /* 0x000fe200078e02ff */
[----:B------:R-:W-:Y:S01]  /*3580*/  LOP3.LUT R8, R17, 0x38, RZ, 0xc0, !PT ;  /* 0x0000003811087812 */ /* 0x000fe200078ec0ff */
[----:B------:R-:W-:Y:S01]  /*3590*/  IMAD R4, R4, c[0x0][0x1c8], RZ ;  /* 0x0000720004047a24 */ /* 0x000fe200078e02ff */
[----:B------:R-:W-:Y:S01]  /*35a0*/  LOP3.LUT R7, R20, 0x1c0, RZ, 0xc0, !PT ;  /* 0x000001c014077812 */ /* 0x000fe200078ec0ff */
[C---:B------:R-:W-:Y:S01]  /*35b0*/  IMAD.SHL.U32 R18, R16.reuse, 0x2, RZ ;  /* 0x0000000210127824 */ /* 0x040fe200078e00ff */
[----:B------:R-:W-:Y:S01]  /*35c0*/  FSETP.GEU.AND P3, PT, R21, 1.175494350822287508e-38, PT ;  /* 0x008000001500780b */ /* 0x000fe20003f6e000 */
[----:B------:R-:W-:Y:S01]  /*35d0*/  IMAD.HI R16, R16, 0x2, RZ ;  /* 0x0000000210107827 */ /* 0x000fe200078e02ff */
[----:B------:R-:W-:Y:S01]  /*35e0*/  IADD3 R5, R57, -0x3f3504f3, RZ ;  /* 0xc0cafb0d39057810 */ /* 0x000fe20007ffe0ff */
[----:B------:R-:W-:Y:S01]  /*35f0*/  BAR.SYNC.DEFER_BLOCKING 0x0 ;  /* 0x0000000000007b1d */ /* 0x000fe20000010000 */
[----:B------:R-:W-:-:S02]  /*3600*/  IADD3 R8, R12, R8, R7 ;  /* 0x000000080c087210 */ /* 0x000fc40007ffe007 */
[----:B------:R-:W-:Y:S02]  /*3610*/  FSEL R60, R6, R21, !P3 ;  /* 0x00000015063c7208 */ /* 0x000fe40005800000 */
[----:B------:R-:W-:Y:S02]  /*3620*/  SHF.L.U32 R7, R0, 0x9, RZ ;  /* 0x0000000900077819 */ /* 0x000fe400000006ff */
[----:B------:R-:W-:Y:S02]  /*3630*/  LOP3.LUT R6, R5, 0xff800000, RZ, 0xc0, !PT ;  /* 0xff80000005067812 */ /* 0x000fe400078ec0ff */
[----:B------:R-:W-:Y:S02]  /*3640*/  IADD3 R5, R60, -0x3f3504f3, RZ ;  /* 0xc0cafb0d3c057810 */ /* 0x000fe40007ffe0ff */
[----:B------:R-:W-:Y:S01]  /*3650*/  LOP3.LUT R14, R7, 0x3000, RZ, 0xc0, !PT ;  /* 0x00003000070e7812 */ /* 0x000fe200078ec0ff */
[----:B------:R-:W-:Y:S01]  /*3660*/  IMAD R7, R2, c[0x0][0x1c0], RZ ;  /* 0x0000700002077a24 */ /* 0x000fe200078e02ff */
[----:B------:R-:W-:Y:S01]  /*3670*/  LOP3.LUT R13, R5, 0xff800000, RZ, 0xc0, !PT ;  /* 0xff800000050d7812 */ /* 0x000fe200078ec0ff */
[----:B------:R0:W-:Y:S01]  /*3680*/  I2F R12, R6 ;  /* 0x00000006000c7306 */ /* 0x0001e20000201400 */
[----:B------:R-:W-:-:S02]  /*3690*/  FSETP.GT.AND P1, PT, |R21|, 8.50705917302346158658e+37, PT ;  /* 0x7e8000001500780b */ /* 0x000fc40003f24200 */
[----:B------:R-:W-:Y:S01]  /*36a0*/  LOP3.LUT R19, R14, 0x60, R15, 0xf8, !PT ;  /* 0x000000600e137812 */ /* 0x000fe200078ef80f */
[C---:B------:R-:W-:Y:S01]  /*36b0*/  IMAD.HI R15, R7.reuse, 0x2, RZ ;  /* 0x00000002070f7827 */ /* 0x040fe200078e02ff */
[----:B------:R-:W-:Y:S02]  /*36c0*/  SHF.L.U32 R5, R7, 0x1, RZ ;  /* 0x0000000107057819 */ /* 0x000fe400000006ff */
[----:B------:R-:W-:Y:S01]  /*36d0*/  FSEL R7, RZ, -23, P3 ;  /* 0xc1b80000ff077808 */ /* 0x000fe20001800000 */
[----:B------:R-:W1:Y:S01]  /*36e0*/  I2F R14, R13 ;  /* 0x0000000d000e7306 */ /* 0x000e620000201400 */
[----:B------:R-:W-:Y:S01]  /*36f0*/  FSETP.GEU.AND P3, PT, |R21|, 1.175494350822287508e-38, PT ;  /* 0x008000001500780b */ /* 0x000fe20003f6e200 */
[----:B0-----:R-:W-:Y:S01]  /*3700*/  IMAD.IADD R6, R57, 0x1, -R6 ;  /* 0x0000000139067824 */ /* 0x001fe200078e0a06 */
[----:B------:R-:W-:Y:S02]  /*3710*/  LOP3.LUT R17, R17, 0x700, RZ, 0xc0, !PT ;  /* 0x0000070011117812 */ /* 0x000fe400078ec0ff */
[C---:B------:R-:W-:Y:S01]  /*3720*/  LOP3.LUT P0, RZ, R0.reuse, 0x80, RZ, 0xc0, !PT ;  /* 0x0000008000ff7812 */ /* 0x040fe2000780c0ff */
[----:B------:R-:W-:Y:S01]  /*3730*/  @P1 FMUL R21, R21, 0.25 ;  /* 0x3e80000015151820 */ /* 0x000fe20000400000 */
[----:B------:R-:W-:Y:S01]  /*3740*/  LOP3.LUT R20, R17, 0x70, R20, 0xf8, !PT ;  /* 0x0000007011147812 */ /* 0x000fe200078ef814 */
[----:B------:R-:W-:Y:S01]  /*3750*/  @P1 FMUL R135, R135, 0.25 ;  /* 0x3e80000087871820 */ /* 0x000fe20000400000 */
[----:B------:R-:W-:Y:S01]  /*3760*/  SHF.L.U32 R17, R0, 0xb, RZ ;  /* 0x0000000b00117819 */ /* 0x000fe200000006ff */
[----:B------:R-:W-:Y:S01]  /*3770*/  @P1 FMUL R134, R134, 0.25 ;  /* 0x3e80000086861820 */ /* 0x000fe20000400000 */
[----:B------:R-:W-:Y:S01]  /*3780*/  IADD3 R0, P4, P5, R18, c[0x0][0x178], R5 ;  /* 0x00005e0012007a10 */ /* 0x000fe20007d9e005 */
[----:B------:R-:W-:Y:S01]  /*3790*/  @P1 FMUL R79, R79, 0.25 ;  /* 0x3e8000004f4f1820 */ /* 0x000fe20000400000 */
[----:B------:R-:W-:Y:S01]  /*37a0*/  FSEL R5, RZ, -23, P2 ;  /* 0xc1b80000ff057808 */ /* 0x000fe20001000000 */
[----:B------:R-:W-:Y:S01]  /*37b0*/  @!P3 FMUL R21, R21, 16777216 ;  /* 0x4b8000001515b820 */ /* 0x000fe20000400000 */
[----:B------:R-:W-:Y:S01]  /*37c0*/  FSETP.GT.AND P2, PT, |R26|, 8.50705917302346158658e+37, PT ;  /* 0x7e8000001a00780b */ /* 0x000fe20003f44200 */
[----:B-1----:R-:W-:Y:S01]  /*37d0*/  FFMA.FTZ R14, R14, 1.1920928955078125e-07, R7 ;  /* 0x340000000e0e7823 */ /* 0x002fe20000010007 */
[----:B------:R-:W-:Y:S01]  /*37e0*/  LOP3.LUT R18, R17, 0x3000, RZ, 0xc0, !PT ;  /* 0x0000300011127812 */ /* 0x000fe200078ec0ff */
[----:B------:R-:W-:Y:S01]  /*37f0*/  @P1 FMUL R78, R78, 0.25 ;  /* 0x3e8000004e4e1820 */ /* 0x000fe20000400000 */
[----:B------:R-:W0:Y:S01]  /*3800*/  MUFU.RCP R7, R21 ;  /* 0x0000001500077308 */ /* 0x000e220000001000 */
[----:B------:R-:W-:Y:S01]  /*3810*/  @P1 FMUL R83, R83, 0.25 ;  /* 0x3e80000053531820 */ /* 0x000fe20000400000 */
[----:B------:R-:W-:Y:S01]  /*3820*/  LEA R58, R9, R18, 0x4 ;  /* 0x00000012093a7211 */ /* 0x000fe200078e20ff */
[----:B------:R-:W-:Y:S01]  /*3830*/  @P1 FMUL R82, R82, 0.25 ;  /* 0x3e80000052521820 */ /* 0x000fe20000400000 */
[----:B------:R-:W-:Y:S01]  /*3840*/  LOP3.LUT R56, R19, R20, RZ, 0x3c, !PT ;  /* 0x0000001413387212 */ /* 0x000fe200078e3cff */
[----:B------:R-:W-:Y:S01]  /*3850*/  @P1 FMUL R87, R87, 0.25 ;  /* 0x3e80000057571820 */ /* 0x000fe20000400000 */
[----:B------:R-:W-:Y:S01]  /*3860*/  IADD3.X R9, R16, c[0x0][0x17c], R15, P4, P5 ;  /* 0x00005f0010097a10 */ /* 0x000fe200027ea40f */
[----:B------:R-:W-:Y:S01]  /*3870*/  @P1 FMUL R86, R86, 0.25 ;  /* 0x3e80000056561820 */ /* 0x000fe20000400000 */
[----:B------:R-:W-:Y:S01]  /*3880*/  IADD3 R13, R60, -R13, RZ ;  /* 0x8000000d3c0d7210 */ /* 0x000fe20007ffe0ff */
[----:B------:R-:W-:Y:S01]  /*3890*/  @P1 FMUL R123, R123, 0.25 ;  /* 0x3e8000007b7b1820 */ /* 0x000fe20000400000 */
[----:B------:R-:W-:Y:S01]  /*38a0*/  LOP3.LUT R10, R10, 0x1f8, RZ, 0xc0, !PT ;  /* 0x000001f80a0a7812 */ /* 0x000fe200078ec0ff */
[----:B------:R-:W-:-:S02]  /*38b0*/  @P1 FMUL R122, R122, 0.25 ;  /* 0x3e8000007a7a1820 */ /* 0x000fc40000400000 */
[----:B------:R-:W-:Y:S02]  /*38c0*/  @P1 FMUL R119, R119, 0.25 ;  /* 0x3e80000077771820 */ /* 0x000fe40000400000 */
[----:B------:R-:W-:Y:S02]  /*38d0*/  @P1 FMUL R118, R118, 0.25 ;  /* 0x3e80000076761820 */ /* 0x000fe40000400000 */
[----:B------:R-:W-:Y:S02]  /*38e0*/  @P1 FMUL R127, R127, 0.25 ;  /* 0x3e8000007f7f1820 */ /* 0x000fe40000400000 */
[----:B------:R-:W-:Y:S02]  /*38f0*/  @P1 FMUL R126, R126, 0.25 ;  /* 0x3e8000007e7e1820 */ /* 0x000fe40000400000 */
[----:B------:R-:W-:Y:S02]  /*3900*/  @P1 FMUL R131, R131, 0.25 ;  /* 0x3e80000083831820 */ /* 0x000fe40000400000 */
[----:B------:R-:W-:Y:S01]  /*3910*/  @P1 FMUL R130, R130, 0.25 ;  /* 0x3e80000082821820 */ /* 0x000fe20000400000 */
[C---:B------:R-:W-:Y:S01]  /*3920*/  FSETP.GEU.AND P1, PT, |R26|.reuse, 1.175494350822287508e-38, PT ;  /* 0x008000001a00780b */ /* 0x040fe20003f2e200 */
[----:B------:R-:W-:-:S02]  /*3930*/  @P2 FMUL R26, R26, 0.25 ;  /* 0x3e8000001a1a2820 */ /* 0x000fc40000400000 */
[----:B------:R-:W-:Y:S02]  /*3940*/  @!P3 FMUL R135, R135, 16777216 ;  /* 0x4b8000008787b820 */ /* 0x000fe40000400000 */
[----:B------:R-:W-:Y:S02]  /*3950*/  @!P3 FMUL R134, R134, 16777216 ;  /* 0x4b8000008686b820 */ /* 0x000fe40000400000 */
[----:B------:R-:W-:Y:S02]  /*3960*/  @!P3 FMUL R79, R79, 16777216 ;  /* 0x4b8000004f4fb820 */ /* 0x000fe40000400000 */
[----:B------:R-:W-:Y:S02]  /*3970*/  @!P3 FMUL R78, R78, 16777216 ;  /* 0x4b8000004e4eb820 */ /* 0x000fe40000400000 */
[----:B------:R-:W-:Y:S02]  /*3980*/  @!P3 FMUL R83, R83, 16777216 ;  /* 0x4b8000005353b820 */ /* 0x000fe40000400000 */
[----:B------:R-:W-:-:S02]  /*3990*/  @!P3 FMUL R82, R82, 16777216 ;  /* 0x4b8000005252b820 */ /* 0x000fc40000400000 */
        /* <DEDUP_REMOVED lines=9> */
[----:B------:R-:W-:Y:S01]  /*3a30*/  @!P3 FMUL R130, R130, 16777216 ;  /* 0x4b8000008282b820 */ /* 0x000fe20000400000 */
[----:B------:R-:W-:Y:S01]  /*3a40*/  ISETP.GE.U32.AND P3, PT, R60, 0x7f800000, PT ;  /* 0x7f8000003c00780c */ /* 0x000fe20003f66070 */
[----:B------:R-:W-:Y:S02]  /*3a50*/  @!P1 FMUL R26, R26, 16777216 ;  /* 0x4b8000001a1a9820 */ /* 0x000fe40000400000 */
[----:B0-----:R-:W-:-:S02]  /*3a60*/  FMUL R15, R7, R135 ;  /* 0x00000087070f7220 */ /* 0x001fc40000400000 */
[C---:B------:R-:W-:Y:S02]  /*3a70*/  FMUL R16, R7.reuse, R134 ;  /* 0x0000008607107220 */ /* 0x040fe40000400000 */
[C---:B------:R-:W-:Y:S02]  /*3a80*/  FMUL R18, R7.reuse, R79 ;  /* 0x0000004f07127220 */ /* 0x040fe40000400000 */
[C---:B------:R-:W-:Y:S02]  /*3a90*/  FMUL R19, R7.reuse, R78 ;  /* 0x0000004e07137220 */ /* 0x040fe40000400000 */
[C---:B------:R-:W-:Y:S02]  /*3aa0*/  FMUL R22, R7.reuse, R83 ;  /* 0x0000005307167220 */ /* 0x040fe40000400000 */
[C---:B------:R-:W-:Y:S01]  /*3ab0*/  FMUL R23, R7.reuse, R82 ;  /* 0x0000005207177220 */ /* 0x040fe20000400000 */
[----:B------:R-:W-:Y:S01]  /*3ac0*/  F2FP.PACK_AB R47, R16, R19 ;  /* 0x00000013102f723e */ /* 0x000fe200000000ff */
[----:B------:R-:W-:-:S02]  /*3ad0*/  FMUL R27, R7, R87 ;  /* 0x00000057071b7220 */ /* 0x000fc40000400000 */
[C---:B------:R-:W-:Y:S02]  /*3ae0*/  FMUL R28, R7.reuse, R86 ;  /* 0x00000056071c7220 */ /* 0x040fe40000400000 */
[C---:B------:R-:W-:Y:S02]  /*3af0*/  FMUL R29, R7.reuse, R123 ;  /* 0x0000007b071d7220 */ /* 0x040fe40000400000 */
[C---:B------:R-:W-:Y:S02]  /*3b00*/  FMUL R31, R7.reuse, R122 ;  /* 0x0000007a071f7220 */ /* 0x040fe40000400000 */
[C---:B------:R-:W-:Y:S02]  /*3b10*/  FMUL R34, R7.reuse, R119 ;  /* 0x0000007707227220 */ /* 0x040fe40000400000 */
[C---:B------:R-:W-:Y:S02]  /*3b20*/  FMUL R36, R7.reuse, R118 ;  /* 0x0000007607247220 */ /* 0x040fe40000400000 */
[----:B------:R-:W-:-:S02]  /*3b30*/  FMUL R37, R7, R127 ;  /* 0x0000007f07257220 */ /* 0x000fc40000400000 */
[----:B------:R-:W-:Y:S01]  /*3b40*/  FMUL R39, R7, R126 ;  /* 0x0000007e07277220 */ /* 0x000fe20000400000 */
[----:B------:R-:W-:Y:S01]  /*3b50*/  F2FP.PACK_AB R45, R31, R36 ;  /* 0x000000241f2d723e */ /* 0x000fe200000000ff */
[C---:B------:R-:W-:Y:S02]  /*3b60*/  FMUL R42, R7.reuse, R131 ;  /* 0x00000083072a7220 */ /* 0x040fe40000400000 */
[----:B------:R-:W-:Y:S02]  /*3b70*/  FMUL R44, R7, R130 ;  /* 0x00000082072c7220 */ /* 0x000fe40000400000 */
[----:B------:R-:W0:Y:S01]  /*3b80*/  MUFU.RCP R7, R26 ;  /* 0x0000001a00077308 */ /* 0x000e220000001000 */
[----:B------:R-:W-:Y:S02]  /*3b90*/  @P2 FMUL R81, R81, 0.25 ;  /* 0x3e80000051512820 */ /* 0x000fe40000400000 */
[----:B------:R-:W-:Y:S01]  /*3ba0*/  @P2 FMUL R85, R85, 0.25 ;  /* 0x3e80000055552820 */ /* 0x000fe20000400000 */
[----:B------:R-:W-:Y:S01]  /*3bb0*/  F2FP.PACK_AB R44, R39, R44 ;  /* 0x0000002c272c723e */ /* 0x000fe200000000ff */
[----:B------:R-:W-:-:S02]  /*3bc0*/  @P2 FMUL R133, R133, 0.25 ;  /* 0x3e80000085852820 */ /* 0x000fc40000400000 */
[----:B------:R-:W-:Y:S02]  /*3bd0*/  @P2 FMUL R132, R132, 0.25 ;  /* 0x3e80000084842820 */ /* 0x000fe40000400000 */
[----:B------:R-:W-:Y:S02]  /*3be0*/  @P2 FMUL R77, R77, 0.25 ;  /* 0x3e8000004d4d2820 */ /* 0x000fe40000400000 */
[----:B------:R-:W-:Y:S02]  /*3bf0*/  @P2 FMUL R76, R76, 0.25 ;  /* 0x3e8000004c4c2820 */ /* 0x000fe40000400000 */
[----:B------:R-:W-:Y:S02]  /*3c00*/  @P2 FMUL R80, R80, 0.25 ;  /* 0x3e80000050502820 */ /* 0x000fe40000400000 */
[----:B------:R-:W-:Y:S02]  /*3c10*/  @P2 FMUL R121, R121, 0.25 ;  /* 0x3e80000079792820 */ /* 0x000fe40000400000 */
[----:B------:R-:W-:-:S02]  /*3c20*/  @P2 FMUL R120, R120, 0.25 ;  /* 0x3e80000078782820 */ /* 0x000fc40000400000 */
[----:B------:R-:W-:Y:S02]  /*3c30*/  @P2 FMUL R117, R117, 0.25 ;  /* 0x3e80000075752820 */ /* 0x000fe40000400000 */
[----:B------:R-:W-:Y:S02]  /*3c40*/  @P2 FMUL R116, R116, 0.25 ;  /* 0x3e80000074742820 */ /* 0x000fe40000400000 */
[----:B------:R-:W-:Y:S02]  /*3c50*/  @P2 FMUL R125, R125, 0.25 ;  /* 0x3e8000007d7d2820 */ /* 0x000fe40000400000 */
[----:B------:R-:W-:Y:S02]  /*3c60*/  @P2 FMUL R124, R124, 0.25 ;  /* 0x3e8000007c7c2820 */ /* 0x000fe40000400000 */
[----:B------:R-:W-:Y:S02]  /*3c70*/  @P2 FMUL R129, R129, 0.25 ;  /* 0x3e80000081812820 */ /* 0x000fe40000400000 */
[----:B------:R-:W-:-:S02]  /*3c80*/  @P2 FMUL R128, R128, 0.25 ;  /* 0x3e80000080802820 */ /* 0x000fc40000400000 */
[----:B------:R-:W-:Y:S02]  /*3c90*/  @!P1 FMUL R81, R81, 16777216 ;  /* 0x4b80000051519820 */ /* 0x000fe40000400000 */
[----:B------:R-:W-:Y:S02]  /*3ca0*/  @!P1 FMUL R85, R85, 16777216 ;  /* 0x4b80000055559820 */ /* 0x000fe40000400000 */
[----:B------:R-:W-:Y:S01]  /*3cb0*/  @P2 FMUL R84, R84, 0.25 ;  /* 0x3e80000054542820 */ /* 0x000fe20000400000 */
[----:B------:R-:W-:Y:S01]  /*3cc0*/  ISETP.GE.U32.AND P2, PT, R57, 0x7f800000, PT ;  /* 0x7f8000003900780c */ /* 0x000fe20003f46070 */
        /* <DEDUP_REMOVED lines=13> */
[C---:B0-----:R-:W-:Y:S02]  /*3da0*/  FMUL R25, R7.reuse, R81 ;  /* 0x0000005107197220 */ /* 0x041fe40000400000 */
[----:B------:R-:W-:-:S02]  /*3db0*/  FMUL R30, R7, R85 ;  /* 0x00000055071e7220 */ /* 0x000fc40000400000 */
[----:B------:R-:W-:Y:S01]  /*3dc0*/  @!P1 FMUL R84, R84, 16777216 ;  /* 0x4b80000054549820 */ /* 0x000fe20000400000 */
[----:B------:R-:W-:Y:S01]  /*3dd0*/  FSETP.NEU.AND P1, PT, R57, RZ, PT ;  /* 0x000000ff3900720b */ /* 0x000fe20003f2d000 */
[----:B------:R-:W-:Y:S01]  /*3de0*/  FFMA.FTZ R5, R12, 1.1920928955078125e-07, R5 ;  /* 0x340000000c057823 */ /* 0x000fe20000010005 */
[----:B------:R-:W-:Y:S01]  /*3df0*/  F2FP.PACK_AB R54, R25, R30 ;  /* 0x0000001e1936723e */ /* 0x000fe200000000ff */
[C---:B------:R-:W-:Y:S01]  /*3e00*/  FMUL R12, R7.reuse, R133 ;  /* 0x00000085070c7220 */ /* 0x040fe20000400000 */
[----:B------:R-:W-:Y:S01]  /*3e10*/  MOV R25, 0x3dc6b27f ;  /* 0x3dc6b27f00197802 */ /* 0x000fe20000000f00 */
[C---:B------:R-:W-:Y:S02]  /*3e20*/  FMUL R17, R7.reuse, R132 ;  /* 0x0000008407117220 */ /* 0x040fe40000400000 */
[C---:B------:R-:W-:Y:S02]  /*3e30*/  FMUL R21, R7.reuse, R77 ;  /* 0x0000004d07157220 */ /* 0x040fe40000400000 */
[----:B------:R-:W-:-:S02]  /*3e40*/  FMUL R20, R7, R76 ;  /* 0x0000004c07147220 */ /* 0x000fc40000400000 */
[C---:B------:R-:W-:Y:S01]  /*3e50*/  FMUL R26, R7.reuse, R80 ;  /* 0x00000050071a7220 */ /* 0x040fe20000400000 */
[----:B------:R-:W-:Y:S01]  /*3e60*/  F2FP.PACK_AB R55, R12, R21 ;  /* 0x000000150c37723e */ /* 0x000fe200000000ff */
[----:B------:R-:W-:Y:S01]  /*3e70*/  FMUL R32, R7, R121 ;  /* 0x0000007907207220 */ /* 0x000fe20000400000 */
[----:B------:R-:W-:Y:S01]  /*3e80*/  F2FP.PACK_AB R51, R17, R20 ;  /* 0x000000141133723e */ /* 0x000fe200000000ff */
[C---:B------:R-:W-:Y:S02]  /*3e90*/  FMUL R33, R7.reuse, R120 ;  /* 0x0000007807217220 */ /* 0x040fe40000400000 */
[C---:B------:R-:W-:Y:S02]  /*3ea0*/  FMUL R40, R7.reuse, R125 ;  /* 0x0000007d07287220 */ /* 0x040fe40000400000 */
[C---:B------:R-:W-:Y:S02]  /*3eb0*/  FMUL R41, R7.reuse, R124 ;  /* 0x0000007c07297220 */ /* 0x040fe40000400000 */
[----:B------:R-:W-:-:S02]  /*3ec0*/  FMUL R46, R7, R128 ;  /* 0x00000080072e7220 */ /* 0x000fc40000400000 */
[C---:B------:R-:W-:Y:S02]  /*3ed0*/  FMUL R43, R7.reuse, R129 ;  /* 0x00000081072b7220 */ /* 0x040fe40000400000 */
[----:B------:R-:W-:Y:S01]  /*3ee0*/  FMUL R38, R7, R116 ;  /* 0x0000007407267220 */ /* 0x000fe20000400000 */
[----:B------:R-:W-:Y:S01]  /*3ef0*/  F2FP.PACK_AB R48, R41, R46 ;  /* 0x0000002e2930723e */ /* 0x000fe200000000ff */
[----:B------:R-:W-:Y:S01]  /*3f00*/  FMUL R35, R7, R117 ;  /* 0x0000007507237220 */ /* 0x000fe20000400000 */
[----:B------:R-:W-:Y:S01]  /*3f10*/  F2FP.PACK_AB R46, R23, R28 ;  /* 0x0000001c172e723e */ /* 0x000fe200000000ff */
[----:B------:R-:W-:Y:S01]  /*3f20*/  FMUL R7, R7, R84 ;  /* 0x0000005407077220 */ /* 0x000fe20000400000 */
[----:B------:R-:W-:Y:S01]  /*3f30*/  F2FP.PACK_AB R49, R33, R38 ;  /* 0x000000262131723e */ /* 0x000fe200000000ff */
[----:B------:R-:W-:Y:S01]  /*3f40*/  FADD R6, R6, -1 ;  /* 0xbf80000006067421 */ /* 0x000fe20000000000 */
[----:B------:R-:W-:Y:S01]  /*3f50*/  F2FP.PACK_AB R53, R32, R35 ;  /* 0x000000232035723e */ /* 0x000fe200000000ff */
[----:B------:R-:W-:Y:S01]  /*3f60*/  IMAD.MOV.U32 R82, RZ, RZ, c[0x0][0x1c8] ;  /* 0x00007200ff527624 */ /* 0x000fe200078e00ff */
[----:B------:R-:W-:Y:S01]  /*3f70*/  F2FP.PACK_AB R50, R26, R7 ;  /* 0x000000071a32723e */ /* 0x000fe200000000ff */
[----:B------:R-:W-:Y:S01]  /*3f80*/  FFMA.FTZ R7, R6, R25, -0.16845393180847167969 ;  /* 0xbe2c7f3006077423 */ /* 0x000fe20000010019 */
[----:B------:R-:W-:Y:S01]  /*3f90*/  F2FP.PACK_AB R35, R15, R18 ;  /* 0x000000120f23723e */ /* 0x000fe200000000ff */
[----:B------:R-:W-:Y:S01]  /*3fa0*/  FADD R13, R13, -1 ;  /* 0xbf8000000d0d7421 */ /* 0x000fe20000000000 */
[----:B------:R-:W-:Y:S01]  /*3fb0*/  LEA R17, R82, R4, 0x1 ;  /* 0x0000000452117211 */ /* 0x000fe200078e08ff */
[----:B------:R-:W-:Y:S01]  /*3fc0*/  FFMA.FTZ R7, R6, R7, 0.1716887056827545166 ;  /* 0x3e2fcf2a06077423 */ /* 0x000fe20000010007 */
[----:B------:R-:W-:Y:S01]  /*3fd0*/  STS.128 [R56+0x80], R44 ;  /* 0x0000802c38007388 */ /* 0x000fe20000000c00 */
[C---:B------:R-:W-:Y:S01]  /*3fe0*/  FFMA.FTZ R12, R13.reuse, R25, -0.16845393180847167969 ;  /* 0xbe2c7f300d0c7423 */ /* 0x040fe20000010019 */
[----:B------:R-:W-:Y:S01]  /*3ff0*/  LEA R16, R82, R17, 0x1 ;  /* 0x0000001152107211 */ /* 0x000fe200078e08ff */
[----:B------:R-:W-:Y:S01]  /*4000*/  FFMA.FTZ R7, R6, R7, -0.17900948226451873779 ;  /* 0xbe374e4306077423 */ /* 0x000fe20000010007 */
[----:B------:R-:W-:Y:S01]  /*4010*/  STS.128 [R56], R48 ;  /* 0x0000003038007388 */ /* 0x000fe20000000c00 */
[----:B------:R-:W-:Y:S01]  /*4020*/  FFMA.FTZ R12, R13, R12, 0.1716887056827545166 ;  /* 0x3e2fcf2a0d0c7423 */ /* 0x000fe2000001000c */
[----:B------:R-:W-:Y:S01]  /*4030*/  F2FP.PACK_AB R52, R40, R43 ;  /* 0x0000002b2834723e */ /* 0x000fe200000000ff */
[----:B------:R-:W-:Y:S01]  /*4040*/  FFMA.FTZ R7, R6, R7, 0.20512372255325317383 ;  /* 0x3e520bf406077423 */ /* 0x000fe20000010007 */
[----:B------:R-:W-:Y:S01]  /*4050*/  F2FP.PACK_AB R33, R29, R34 ;  /* 0x000000221d21723e */ /* 0x000fe200000000ff */
[----:B------:R-:W-:Y:S01]  /*4060*/  IMAD R15, R82, 0x2, R16 ;  /* 0x00000002520f7824 */ /* 0x000fe200078e0210 */
[----:B------:R-:W-:Y:S01]  /*4070*/  F2FP.PACK_AB R32, R37, R42 ;  /* 0x0000002a2520723e */ /* 0x000fe200000000ff */
[----:B------:R-:W-:Y:S01]  /*4080*/  FFMA.FTZ R7, R6, R7, -0.24046532809734344482 ;  /* 0xbe763c8b06077423 */ /* 0x000fe20000010007 */
[----:B------:R0:W-:Y:S01]  /*4090*/  STS.128 [R56+0x800], R52 ;  /* 0x0008003438007388 */ /* 0x0001e20000000c00 */
[C---:B------:R-:W-:Y:S01]  /*40a0*/  FFMA.FTZ R12, R13.reuse, R12, -0.17900948226451873779 ;  /* 0xbe374e430d0c7423 */ /* 0x040fe2000001000c */
[----:B------:R-:W-:Y:S01]  /*40b0*/  LEA R18, R82, R15, 0x1 ;  /* 0x0000000f52127211 */ /* 0x000fe200078e08ff */
[----:B------:R-:W-:Y:S01]  /*40c0*/  FFMA.FTZ R7, R6, R7, 0.28857114911079406738 ;  /* 0x3e93bf9906077423 */ /* 0x000fe20000010007 */
[----:B------:R-:W-:Y:S01]  /*40d0*/  F2FP.PACK_AB R34, R22, R27 ;  /* 0x0000001b1622723e */ /* 0x000fe200000000ff */
[----:B------:R-:W-:Y:S01]  /*40e0*/  FFMA.FTZ R12, R13, R12, 0.20512372255325317383 ;  /* 0x3e520bf40d0c7423 */ /* 0x000fe2000001000c */
[----:B------:R-:W-:Y:S01]  /*40f0*/  LEA R19, R82, R18, 0x1 ;  /* 0x0000001252137211 */ /* 0x000fe200078e08ff */
[C---:B------:R-:W-:Y:S01]  /*4100*/  FFMA.FTZ R7, R6.reuse, R7, -0.36067417263984680176 ;  /* 0xbeb8aa4906077423 */ /* 0x040fe20000010007 */
[----:B------:R-:W-:Y:S01]  /*4110*/  LEA R28, P4, R17, R0, 0x1 ;  /* 0x00000000111c7211 */ /* 0x000fe200078808ff */
[----:B------:R-:W-:Y:S01]  /*4120*/  FFMA.FTZ R12, R13, R12, -0.24046532809734344482 ;  /* 0xbe763c8b0d0c7423 */ /* 0x000fe2000001000c */
[----:B------:R1:W-:Y:S01]  /*4130*/  STS.128 [R56+0x880], R32 ;  /* 0x0008802038007388 */ /* 0x0003e20000000c00 */
[----:B------:R-:W-:-:S03]  /*4140*/  FFMA.FTZ R7, R6, R7, 0.48089820146560668945 ;  /* 0x3ef6384a06077423 */ /* 0x000fc60000010007 */
[----:B------:R-:W-:Y:S01]  /*4150*/  BAR.SYNC.DEFER_BLOCKING 0x0 ;  /* 0x0000000000007b1d */ /* 0x000fe20000010000 */
[----:B------:R-:W-:Y:S01]  /*4160*/  FFMA.FTZ R7, R6, R7, -0.72134751081466674805 ;  /* 0xbf38aa3b06077423 */ /* 0x000fe20000010007 */
[-C--:B------:R-:W-:Y:S01]  /*4170*/  LEA R30, P5, R16, R0.reuse, 0x1 ;  /* 0x00000000101e7211 */ /* 0x080fe200078a08ff */
[----:B------:R-:W-:Y:S01]  /*4180*/  IMAD R20, R82, 0x2, R19 ;  /* 0x0000000252147824 */ /* 0x000fe200078e0213 */
[----:B------:R-:W-:Y:S01]  /*4190*/  LEA.HI.X.SX32 R29, R17, R9, 0x1, P4 ;  /* 0x00000009111d7211 */ /* 0x000fe200020f0eff */
[----:B------:R-:W-:Y:S01]  /*41a0*/  FMUL R7, R6, R7 ;  /* 0x0000000706077220 */ /* 0x000fe20000400000 */
[----:B------:R-:W-:Y:S01]  /*41b0*/  LEA R36, P4, R19, R0, 0x1 ;  /* 0x0000000013247211 */ /* 0x000fe200078808ff */
[C---:B------:R-:W-:Y:S01]  /*41c0*/  FFMA.FTZ R12, R13.reuse, R12, 0.28857114911079406738 ;  /* 0x3e93bf990d0c7423 */ /* 0x040fe2000001000c */
[----:B------:R-:W-:Y:S01]  /*41d0*/  LEA.HI.X.SX32 R31, R16, R9, 0x1, P5 ;  /* 0x00000009101f7211 */ /* 0x000fe200028f0eff */
[----:B------:R-:W-:Y:S01]  /*41e0*/  FMUL R7, R6, R7 ;  /* 0x0000000706077220 */ /* 0x000fe20000400000 */
[----:B------:R-:W-:Y:S01]  /*41f0*/  LEA R38, P5, R20, R0, 0x1 ;  /* 0x0000000014267211 */ /* 0x000fe200078a08ff */
[C---:B------:R-:W-:Y:S01]  /*4200*/  FFMA.FTZ R12, R13.reuse, R12, -0.36067417263984680176 ;  /* 0xbeb8aa490d0c7423 */ /* 0x040fe2000001000c */
[----:B0-----:R-:W-:Y:S01]  /*4210*/  LOP3.LUT R52, R58, 0x20, RZ, 0x3c, !PT ;  /* 0x000000203a347812 */ /* 0x001fe200078e3cff */
[----:B------:R-:W-:Y:S01]  /*4220*/  FFMA.FTZ R6, R6, 1.4426950216293334961, R7 ;  /* 0x3fb8aa3b06067823 */ /* 0x000fe20000010007 */
[C---:B------:R-:W-:Y:S01]  /*4230*/  LEA R7, R82.reuse, R20, 0x1 ;  /* 0x0000001452077211 */ /* 0x040fe200078e08ff */
[----:B------:R-:W-:Y:S01]  /*4240*/  FFMA.FTZ R12, R13, R12, 0.48089820146560668945 ;  /* 0x3ef6384a0d0c7423 */ /* 0x000fe2000001000c */
[-C--:B------:R-:W-:Y:S01]  /*4250*/  LEA.HI.X.SX32 R37, R19, R9.reuse, 0x1, P4 ;  /* 0x0000000913257211 */ /* 0x080fe200020f0eff */
[----:B------:R-:W-:Y:S01]  /*4260*/  FADD R25, R5, R6 ;  /* 0x0000000605197221 */ /* 0x000fe20000000000 */
[----:B------:R-:W-:Y:S01]  /*4270*/  @P2 MOV R6, 0x7f800000 ;  /* 0x7f80000000062802 */ /* 0x000fe20000000f00 */
[----:B------:R-:W-:Y:S01]  /*4280*/  IMAD R5, R82, 0x2, R7 ;  /* 0x0000000252057824 */ /* 0x000fe200078e0207 */
[----:B------:R-:W-:Y:S01]  /*4290*/  LEA.HI.X.SX32 R39, R20, R9, 0x1, P5 ;  /* 0x0000000914277211 */ /* 0x000fe200028f0eff */
[----:B------:R-:W-:-:S02]  /*42a0*/  FFMA.FTZ R12, R13, R12, -0.72134751081466674805 ;  /* 0xbf38aa3b0d0c7423 */ /* 0x000fc4000001000c */
[----:B------:R-:W-:Y:S01]  /*42b0*/  @P2 FFMA.FTZ R25, R57, R6, +INF ;  /* 0x7f80000039192423 */ /* 0x000fe20000010006 */
[----:B------:R-:W-:Y:S01]  /*42c0*/  LEA R45, R82, R5, 0x1 ;  /* 0x00000005522d7211 */ /* 0x000fe200078e08ff */
[----:B------:R-:W-:Y:S01]  /*42d0*/  FMUL R12, R13, R12 ;  /* 0x0000000c0d0c7220 */ /* 0x000fe20000400000 */
[----:B------:R-:W-:Y:S01]  /*42e0*/  LOP3.LUT R6, R58, 0x60, RZ, 0x3c, !PT ;  /* 0x000000603a067812 */ /* 0x000fe200078e3cff */
[----:B------:R-:W0:Y:S01]  /*42f0*/  LDS.128 R20, [R58] ;  /* 0x000000003a147984 */ /* 0x000e220000000c00 */
[----:B------:R-:W-:Y:S01]  /*4300*/  LEA R42, P4, R5, R0, 0x1 ;  /* 0x00000000052a7211 */ /* 0x000fe200078808ff */
[----:B------:R-:W-:Y:S01]  /*4310*/  IMAD R47, R82, 0x2, R45 ;  /* 0x00000002522f7824 */ /* 0x000fe200078e022d */
[----:B------:R-:W-:Y:S01]  /*4320*/  FSETP.NEU.AND P2, PT, R60, RZ, PT ;  /* 0x000000ff3c00720b */ /* 0x000fe20003f4d000 */
[----:B------:R-:W-:Y:S01]  /*4330*/  FMUL R12, R13, R12 ;  /* 0x0000000c0d0c7220 */ /* 0x000fe20000400000 */
[----:B------:R-:W-:Y:S02]  /*4340*/  LEA.HI.X.SX32 R43, R5, R9, 0x1, P4 ;  /* 0x00000009052b7211 */ /* 0x000fe400020f0eff */
[----:B------:R-:W-:Y:S01]  /*4350*/  LEA R49, R82, R47, 0x1 ;  /* 0x0000002f52317211 */ /* 0x000fe200078e08ff */
[----:B------:R-:W-:Y:S01]  /*4360*/  FFMA.FTZ R13, R13, 1.4426950216293334961, R12 ;  /* 0x3fb8aa3b0d0d7823 */ /* 0x000fe2000001000c */
[----:B------:R-:W-:-:S02]  /*4370*/  LOP3.LUT R12, R58, 0x40, RZ, 0x3c, !PT ;  /* 0x000000403a0c7812 */ /* 0x000fc400078e3cff */
[----:B------:R-:W-:Y:S01]  /*4380*/  LEA R51, R82, R49, 0x1 ;  /* 0x0000003152337211 */ /* 0x000fe200078e08ff */
[----:B------:R-:W-:Y:S01]  /*4390*/  FADD R90, R14, R13 ;  /* 0x0000000d0e5a7221 */ /* 0x000fe20000000000 */
[----:B------:R-:W-:Y:S02]  /*43a0*/  @P3 MOV R13, 0x7f800000 ;  /* 0x7f800000000d3802 */ /* 0x000fe40000000f00 */
[-C--:B------:R-:W-:Y:S01]  /*43b0*/  LEA R48, P4, R49, R0.reuse, 0x1 ;  /* 0x0000000031307211 */ /* 0x080fe200078808ff */
[----:B------:R-:W-:Y:S01]  /*43c0*/  IMAD R53, R82, 0x2, R51 ;  /* 0x0000000252357824 */ /* 0x000fe200078e0233 */
[-C--:B------:R-:W-:Y:S01]  /*43d0*/  LEA R50, P5, R51, R0.reuse, 0x1 ;  /* 0x0000000033327211 */ /* 0x080fe200078a08ff */
[----:B------:R-:W-:Y:S01]  /*43e0*/  @P3 FFMA.FTZ R90, R60, R13, +INF ;  /* 0x7f8000003c5a3423 */ /* 0x000fe2000001000d */
[----:B------:R-:W-:Y:S02]  /*43f0*/  LEA R26, P3, R4, R0, 0x1 ;  /* 0x00000000041a7211 */ /* 0x000fe400078608ff */
[----:B------:R-:W-:-:S02]  /*4400*/  LEA R55, R82, R53, 0x1 ;  /* 0x0000003552377211 */ /* 0x000fc400078e08ff */
[----:B------:R-:W-:Y:S02]  /*4410*/  LEA.HI.X.SX32 R27, R4, R9, 0x1, P3 ;  /* 0x00000009041b7211 */ /* 0x000fe400018f0eff */
[C---:B------:R-:W-:Y:S02]  /*4420*/  LEA R57, R82.reuse, R55, 0x1 ;  /* 0x0000003752397211 */ /* 0x040fe400078e08ff */
[-C--:B-1----:R-:W-:Y:S02]  /*4430*/  LEA R32, P3, R15, R0.reuse, 0x1 ;  /* 0x000000000f207211 */ /* 0x082fe400078608ff */
[-C--:B------:R-:W-:Y:S01]  /*4440*/  LEA.HI.X.SX32 R49, R49, R9.reuse, 0x1, P4 ;  /* 0x0000000931317211 */ /* 0x080fe200020f0eff */
[----:B------:R-:W-:Y:S01]  /*4450*/  IMAD R59, R82, 0x2, R57 ;  /* 0x00000002523b7824 */ /* 0x000fe200078e0239 */
[----:B------:R-:W-:Y:S02]  /*4460*/  LEA.HI.X.SX32 R33, R15, R9, 0x1, P3 ;  /* 0x000000090f217211 */ /* 0x000fe400018f0eff */
[----:B------:R-:W-:Y:S01]  /*4470*/  LEA R34, P3, R18, R0, 0x1 ;  /* 0x0000000012227211 */ /* 0x000fe200078608ff */
[----:B------:R-:W-:Y:S01]  /*4480*/  LDS.128 R12, [R12] ;  /* 0x000000000c0c7984 */ /* 0x000fe20000000c00 */
[----:B------:R-:W-:-:S02]  /*4490*/  LEA R61, R82, R59, 0x1 ;  /* 0x0000003b523d7211 */ /* 0x000fc400078e08ff */
[----:B------:R-:W-:Y:S02]  /*44a0*/  LEA.HI.X.SX32 R35, R18, R9, 0x1, P3 ;  /* 0x0000000912237211 */ /* 0x000fe400018f0eff */
[C---:B------:R-:W-:Y:S01]  /*44b0*/  LEA R63, R82.reuse, R61, 0x1 ;  /* 0x0000003d523f7211 */ /* 0x040fe200078e08ff */
[----:B------:R1:W2:Y:S01]  /*44c0*/  LDS.128 R16, [R52] ;  /* 0x0000000034107984 */ /* 0x0002a20000000c00 */
[-C--:B------:R-:W-:Y:S02]  /*44d0*/  LEA R40, P3, R7, R0.reuse, 0x1 ;  /* 0x0000000007287211 */ /* 0x080fe400078608ff */
[-C--:B------:R-:W-:Y:S01]  /*44e0*/  LEA.HI.X.SX32 R51, R51, R9.reuse, 0x1, P5 ;  /* 0x0000000933337211 */ /* 0x080fe200028f0eff */
[----:B------:R-:W-:Y:S01]  /*44f0*/  IMAD R65, R82, 0x2, R63 ;  /* 0x0000000252417824 */ /* 0x000fe200078e023f */
[----:B------:R-:W-:Y:S01]  /*4500*/  LEA.HI.X.SX32 R41, R7, R9, 0x1, P3 ;  /* 0x0000000907297211 */ /* 0x000fe200018f0eff */
[----:B0-----:R-:W-:Y:S01]  /*4510*/  STG.E.U16 [R26.64], R20 ;  /* 0x000000141a007986 */ /* 0x001fe2000c101504 */
[----:B------:R-:W-:-:S02]  /*4520*/  LEA R44, P3, R45, R0, 0x1 ;  /* 0x000000002d2c7211 */ /* 0x000fc400078608ff */
[C---:B------:R-:W-:Y:S01]  /*4530*/  LEA R67, R82.reuse, R65, 0x1 ;  /* 0x0000004152437211 */ /* 0x040fe200078e08ff */
[----:B------:R-:W0:Y:S01]  /*4540*/  LDS.128 R4, [R6] ;  /* 0x0000000006047984 */ /* 0x000e220000000c00 */
[----:B------:R-:W-:Y:S02]  /*4550*/  LEA.HI.X.SX32 R45, R45, R9, 0x1, P3 ;  /* 0x000000092d2d7211 */ /* 0x000fe400018f0eff */
[C---:B------:R-:W-:Y:S02]  /*4560*/  LEA R69, R82.reuse, R67, 0x1 ;  /* 0x0000004352457211 */ /* 0x040fe400078e08ff */
[-C--:B------:R-:W-:Y:S02]  /*4570*/  LEA R46, P3, R47, R0.reuse, 0x1 ;  /* 0x000000002f2e7211 */ /* 0x080fe400078608ff */
[----:B------:R-:W-:Y:S01]  /*4580*/  LEA R54, P4, R55, R0, 0x1 ;  /* 0x0000000037367211 */ /* 0x000fe200078808ff */
[----:B------:R-:W-:Y:S01]  /*4590*/  IMAD R71, R82, 0x2, R69 ;  /* 0x0000000252477824 */ /* 0x000fe200078e0245 */
[----:B------:R-:W-:-:S02]  /*45a0*/  LEA.HI.X.SX32 R47, R47, R9, 0x1, P3 ;  /* 0x000000092f2f7211 */ /* 0x000fc400018f0eff */
[-C--:B-1----:R-:W-:Y:S02]  /*45b0*/  LEA R52, P3, R53, R0.reuse, 0x1 ;  /* 0x0000000035347211 */ /* 0x082fe400078608ff */
[C---:B------:R-:W-:Y:S02]  /*45c0*/  LEA R73, R82.reuse, R71, 0x1 ;  /* 0x0000004752497211 */ /* 0x040fe400078e08ff */
[----:B------:R-:W-:Y:S02]  /*45d0*/  LEA R56, P5, R57, R0, 0x1 ;  /* 0x0000000039387211 */ /* 0x000fe400078a08ff */
[C---:B------:R-:W-:Y:S02]  /*45e0*/  LEA R75, R82.reuse, R73, 0x1 ;  /* 0x00000049524b7211 */ /* 0x040fe400078e08ff */
[-C--:B------:R-:W-:Y:S02]  /*45f0*/  LEA.HI.X.SX32 R53, R53, R9.reuse, 0x1, P3 ;  /* 0x0000000935357211 */ /* 0x080fe400018f0eff */
[-C--:B------:R-:W-:Y:S01]  /*4600*/  LEA.HI.X.SX32 R55, R55, R9.reuse, 0x1, P4 ;  /* 0x0000000937377211 */ /* 0x080fe200020f0eff */
[----:B------:R-:W-:Y:S01]  /*4610*/  IMAD R77, R82, 0x2, R75 ;  /* 0x00000002524d7824 */ /* 0x000fe200078e024b */
[----:B------:R-:W-:-:S02]  /*4620*/  LEA.HI.X.SX32 R57, R57, R9, 0x1, P5 ;  /* 0x0000000939397211 */ /* 0x000fc400028f0eff */
[-C--:B------:R-:W-:Y:S02]  /*4630*/  LEA R58, P3, R59, R0.reuse, 0x1 ;  /* 0x000000003b3a7211 */ /* 0x080fe400078608ff */
[C---:B------:R-:W-:Y:S02]  /*4640*/  LEA R79, R82.reuse, R77, 0x1 ;  /* 0x0000004d524f7211 */ /* 0x040fe400078e08ff */
[-C--:B------:R-:W-:Y:S01]  /*4650*/  LEA R60, P4, R61, R0.reuse, 0x1 ;  /* 0x000000003d3c7211 */ /* 0x080fe200078808ff */
[----:B--2---:R1:W-:Y:S01]  /*4660*/  STG.E.U16 [R28.64], R16 ;  /* 0x000000101c007986 */ /* 0x0043e2000c101504 */
[C---:B------:R-:W-:Y:S02]  /*4670*/  LEA R81, R82.reuse, R79, 0x1 ;  /* 0x0000004f52517211 */ /* 0x040fe400078e08ff */
[----:B------:R-:W-:Y:S01]  /*4680*/  LEA R62, P5, R63, R0, 0x1 ;  /* 0x000000003f3e7211 */ /* 0x000fe200078a08ff */
[----:B------:R-:W-:Y:S01]  /*4690*/  STG.E.U16 [R30.64], R12 ;  /* 0x0000000c1e007986 */ /* 0x000fe2000c101504 */
[-C--:B------:R-:W-:Y:S01]  /*46a0*/  LEA.HI.X.SX32 R59, R59, R9.reuse, 0x1, P3 ;  /* 0x000000093b3b7211 */ /* 0x080fe200018f0eff */
[----:B------:R-:W-:Y:S01]  /*46b0*/  IMAD R83, R82, 0x2, R81 ;  /* 0x0000000252537824 */ /* 0x000fe200078e0251 */
[----:B------:R-:W-:-:S02]  /*46c0*/  LEA.HI.X.SX32 R61, R61, R9, 0x1, P4 ;  /* 0x000000093d3d7211 */ /* 0x000fc400020f0eff */
[----:B------:R-:W-:Y:S01]  /*46d0*/  LEA.HI.X.SX32 R63, R63, R9, 0x1, P5 ;  /* 0x000000093f3f7211 */ /* 0x000fe200028f0eff */
[----:B0-----:R0:W-:Y:S01]  /*46e0*/  STG.E.U16 [R32.64], R4 ;  /* 0x0000000420007986 */ /* 0x0011e2000c101504 */
[-C--:B------:R-:W-:Y:S02]  /*46f0*/  LEA R64, P3, R65, R0.reuse, 0x1 ;  /* 0x0000000041407211 */ /* 0x080fe400078608ff */
[-C--:B------:R-:W-:Y:S02]  /*4700*/  LEA R66, P4, R67, R0.reuse, 0x1 ;  /* 0x0000000043427211 */ /* 0x080fe400078808ff */
[----:B------:R-:W-:Y:S02]  /*4710*/  LEA R68, P5, R69, R0, 0x1 ;  /* 0x0000000045447211 */ /* 0x000fe400078a08ff */
[----:B------:R-:W-:Y:S02]  /*4720*/  LEA R85, R82, R83, 0x1 ;  /* 0x0000005352557211 */ /* 0x000fe400078e08ff */
[----:B------:R-:W-:-:S02]  /*4730*/  LEA.HI.X.SX32 R65, R65, R9, 0x1, P3 ;  /* 0x0000000941417211 */ /* 0x000fc400018f0eff */
[-C--:B------:R-:W-:Y:S02]  /*4740*/  LEA.HI.X.SX32 R67, R67, R9.reuse, 0x1, P4 ;  /* 0x0000000943437211 */ /* 0x080fe400020f0eff */
[----:B------:R-:W-:Y:S02]  /*4750*/  LEA.HI.X.SX32 R69, R69, R9, 0x1, P5 ;  /* 0x0000000945457211 */ /* 0x000fe400028f0eff */
[-C--:B------:R-:W-:Y:S02]  /*4760*/  LEA R70, P3, R71, R0.reuse, 0x1 ;  /* 0x0000000047467211 */ /* 0x080fe400078608ff */
[-C--:B------:R-:W-:Y:S02]  /*4770*/  LEA R72, P4, R73, R0.reuse, 0x1 ;  /* 0x0000000049487211 */ /* 0x080fe400078808ff */
[----:B------:R-:W-:Y:S02]  /*4780*/  LEA R74, P5, R75, R0, 0x1 ;  /* 0x000000004b4a7211 */ /* 0x000fe400078a08ff */
[----:B------:R-:W-:-:S02]  /*4790*/  LEA R87, R82, R85, 0x1 ;  /* 0x0000005552577211 */ /* 0x000fc400078e08ff */
[-C--:B------:R-:W-:Y:S02]  /*47a0*/  LEA.HI.X.SX32 R71, R71, R9.reuse, 0x1, P3 ;  /* 0x0000000947477211 */ /* 0x080fe400018f0eff */
[-C--:B------:R-:W-:Y:S01]  /*47b0*/  LEA.HI.X.SX32 R73, R73, R9.reuse, 0x1, P4 ;  /* 0x0000000949497211 */ /* 0x080fe200020f0eff */
[----:B------:R-:W-:Y:S01]  /*47c0*/  IMAD R89, R82, 0x2, R87 ;  /* 0x0000000252597824 */ /* 0x000fe200078e0257 */
[----:B------:R-:W-:Y:S02]  /*47d0*/  LEA.HI.X.SX32 R75, R75, R9, 0x1, P5 ;  /* 0x000000094b4b7211 */ /* 0x000fe400028f0eff */
[-C--:B------:R-:W-:Y:S02]  /*47e0*/  LEA R76, P3, R77, R0.reuse, 0x1 ;  /* 0x000000004d4c7211 */ /* 0x080fe400078608ff */
[-C--:B------:R-:W-:Y:S02]  /*47f0*/  LEA R78, P4, R79, R0.reuse, 0x1 ;  /* 0x000000004f4e7211 */ /* 0x080fe400078808ff */
[----:B------:R-:W-:-:S02]  /*4800*/  LEA R80, P5, R81, R0, 0x1 ;  /* 0x0000000051507211 */ /* 0x000fc400078a08ff */
[-C--:B------:R-:W-:Y:S02]  /*4810*/  LEA.HI.X.SX32 R77, R77, R9.reuse, 0x1, P3 ;  /* 0x000000094d4d7211 */ /* 0x080fe400018f0eff */
[-C--:B------:R-:W-:Y:S02]  /*4820*/  LEA.HI.X.SX32 R79, R79, R9.reuse, 0x1, P4 ;  /* 0x000000094f4f7211 */ /* 0x080fe400020f0eff */
[----:B------:R-:W-:Y:S02]  /*4830*/  LEA.HI.X.SX32 R81, R81, R9, 0x1, P5 ;  /* 0x0000000951517211 */ /* 0x000fe400028f0eff */
[-C--:B------:R-:W-:Y:S02]  /*4840*/  LEA R82, P3, R83, R0.reuse, 0x1 ;  /* 0x0000000053527211 */ /* 0x080fe400078608ff */
[-C--:B------:R-:W-:Y:S02]  /*4850*/  LEA R84, P4, R85, R0.reuse, 0x1 ;  /* 0x0000000055547211 */ /* 0x080fe400078808ff */
[----:B------:R-:W-:-:S02]  /*4860*/  LEA R86, P5, R87, R0, 0x1 ;  /* 0x0000000057567211 */ /* 0x000fc400078a08ff */
[----:B------:R-:W-:Y:S02]  /*4870*/  LEA R88, P6, R89, R0, 0x1 ;  /* 0x0000000059587211 */ /* 0x000fe400078c08ff */
[-C--:B------:R-:W-:Y:S02]  /*4880*/  LEA.HI.X.SX32 R83, R83, R9.reuse, 0x1, P3 ;  /* 0x0000000953537211 */ /* 0x080fe400018f0eff */
[-C--:B------:R-:W-:Y:S02]  /*4890*/  LEA.HI.X.SX32 R85, R85, R9.reuse, 0x1, P4 ;  /* 0x0000000955557211 */ /* 0x080fe400020f0eff */
[-C--:B------:R-:W-:Y:S02]  /*48a0*/  LEA.HI.X.SX32 R87, R87, R9.reuse, 0x1, P5 ;  /* 0x0000000957577211 */ /* 0x080fe400028f0eff */
[----:B------:R-:W-:Y:S02]  /*48b0*/  LEA.HI.X.SX32 R89, R89, R9, 0x1, P6 ;  /* 0x0000000959597211 */ /* 0x000fe400030f0eff */
[----:B------:R-:W-:-:S02]  /*48c0*/  PRMT R0, R20, 0x7632, R0 ;  /* 0x0000763214007816 */ /* 0x000fc40000000000 */
[----:B------:R-:W-:Y:S02]  /*48d0*/  PRMT R9, R16, 0x7632, R9 ;  /* 0x0000763210097816 */ /* 0x000fe40000000009 */
[----:B------:R-:W-:Y:S01]  /*48e0*/  PRMT R27, R12, 0x7632, R27 ;  /* 0x000076320c1b7816 */ /* 0x000fe2000000001b */
[----:B------:R2:W-:Y:S01]  /*48f0*/  STG.E.U16 [R34.64], R0 ;  /* 0x0000000022007986 */ /* 0x0005e2000c101504 */
[----:B-1----:R-:W-:Y:S02]  /*4900*/  PRMT R29, R4, 0x7632, R29 ;  /* 0x00007632041d7816 */ /* 0x002fe4000000001d */
[----:B0-----:R-:W-:Y:S01]  /*4910*/  PRMT R4, R21, 0x7632, R4 ;  /* 0x0000763215047816 */ /* 0x001fe20000000004 */
[----:B------:R0:W-:Y:S01]  /*4920*/  STG.E.U16 [R36.64], R9 ;  /* 0x0000000924007986 */ /* 0x0001e2000c101504 */
[----:B------:R-:W-:Y:S02]  /*4930*/  PRMT R26, R17, 0x7632, R26 ;  /* 0x00007632111a7816 */ /* 0x000fe4000000001a */
[----:B------:R-:W-:Y:S01]  /*4940*/  PRMT R28, R5, 0x7632, R28 ;  /* 0x00007632051c7816 */ /* 0x000fe2000000001c */
[----:B------:R-:W-:Y:S01]  /*4950*/  STG.E.U16 [R38.64], R27 ;  /* 0x0000001b26007986 */ /* 0x000fe2000c101504 */
[----:B------:R-:W-:-:S02]  /*4960*/  PRMT R33, R22, 0x7632, R33 ;  /* 0x0000763216217816 */ /* 0x000fc40000000021 */
[----:B------:R-:W-:Y:S01]  /*4970*/  FSEL R25, R25, -INF , P1 ;  /* 0xff80000019197808 */ /* 0x000fe20000800000 */
[----:B------:R1:W-:Y:S01]  /*4980*/  STG.E.U16 [R40.64], R29 ;  /* 0x0000001d28007986 */ /* 0x0003e2000c101504 */
[----:B--2---:R-:W-:Y:S02]  /*4990*/  PRMT R0, R13, 0x7632, R0 ;  /* 0x000076320d007816 */ /* 0x004fe40000000000 */
[----:B------:R-:W-:Y:S01]  /*49a0*/  PRMT R34, R18, 0x7632, R34 ;  /* 0x0000763212227816 */ /* 0x000fe20000000022 */
[----:B------:R2:W-:Y:S01]  /*49b0*/  STG.E.U16 [R42.64], R21 ;  /* 0x000000152a007986 */ /* 0x0005e2000c101504 */
[----:B------:R-:W-:Y:S01]  /*49c0*/  PRMT R35, R14, 0x7632, R35 ;  /* 0x000076320e237816 */ /* 0x000fe20000000023 */
[----:B------:R-:W-:Y:S01]  /*49d0*/  FFMA R24, R25, 0.69314718246459960938, R24 ;  /* 0x3f31721819187823 */ /* 0x000fe20000000018 */
[----:B0-----:R-:W-:Y:S01]  /*49e0*/  PRMT R36, R6, 0x7632, R36 ;  /* 0x0000763206247816 */ /* 0x001fe20000000024 */
[----:B------:R0:W-:Y:S01]  /*49f0*/  STG.E.U16 [R44.64], R17 ;  /* 0x000000112c007986 */ /* 0x0001e2000c101504 */
[----:B------:R-:W-:-:S03]  /*4a00*/  FSEL R90, R90, -INF , P2 ;  /* 0xff8000005a5a7808 */ /* 0x000fc60001000000 */
[----:B------:R3:W-:Y:S01]  /*4a10*/  STG.E.U16 [R46.64], R13 ;  /* 0x0000000d2e007986 */ /* 0x0007e2000c101504 */
[----:B-1----:R-:W-:Y:S01]  /*4a20*/  PRMT R41, R23, 0x7632, R41 ;  /* 0x0000763217297816 */ /* 0x002fe20000000029 */
[----:B------:R-:W-:Y:S02]  /*4a30*/  FFMA R25, R90, 0.69314718246459960938, R11 ;  /* 0x3f3172185a197823 */ /* 0x000fe4000000000b */
[----:B------:R3:W-:Y:S01]  /*4a40*/  STG.E.U16 [R48.64], R5 ;  /* 0x0000000530007986 */ /* 0x0007e2000c101504 */
[----:B--2---:R-:W-:Y:S02]  /*4a50*/  PRMT R42, R19, 0x7632, R42 ;  /* 0x00007632132a7816 */ /* 0x004fe4000000002a */
[----:B------:R-:W-:Y:S01]  /*4a60*/  PRMT R43, R15, 0x7632, R43 ;  /* 0x000076320f2b7816 */ /* 0x000fe2000000002b */
[----:B------:R3:W-:Y:S01]  /*4a70*/  STG.E.U16 [R50.64], R4 ;  /* 0x0000000432007986 */ /* 0x0007e2000c101504 */
[----:B0-----:R-:W-:-:S03]  /*4a80*/  PRMT R44, R7, 0x7632, R44 ;  /* 0x00007632072c7816 */ /* 0x001fc6000000002c */
[----:B------:R3:W-:Y:S04]  /*4a90*/  STG.E.U16 [R52.64], R26 ;  /* 0x0000001a34007986 */ /* 0x0007e8000c101504 */
        /* <DEDUP_REMOVED lines=18> */
[----:B------:R-:W-:Y:S06]  /*4bc0*/  BAR.SYNC.DEFER_BLOCKING 0x0 ;  /* 0x0000000000007b1d */ /* 0x000fec0000010000 */
[----:B------:R3:W-:Y:S04]  /*4bd0*/  STS.64 [R10], R24 ;  /* 0x000000180a007388 */ /* 0x0007e80000000a00 */
[----:B------:R-:W-:Y:S06]  /*4be0*/  BAR.SYNC.DEFER_BLOCKING 0x0 ;  /* 0x0000000000007b1d */ /* 0x000fec0000010000 */
[----:B------:R-:W-:Y:S05]  /*4bf0*/  @P0 EXIT ;  /* 0x000000000000094d */ /* 0x000fea0003800000 */
[----:B---3--:R-:W0:Y:S01]  /*4c00*/  LDS R7, [R8] ;  /* 0x0000000008077984 */ /* 0x008e220000000800 */
[----:B------:R-:W-:Y:S01]  /*4c10*/  IMAD R2, R2, c[0x0][0x1cc], RZ ;  /* 0x0000730002027a24 */ /* 0x000fe200078e02ff */
[C---:B------:R-:W-:Y:S01]  /*4c20*/  SHF.L.U32 R5, R3.reuse, 0x2, RZ ;  /* 0x0000000203057819 */ /* 0x040fe200000006ff */
[----:B------:R-:W-:-:S03]  /*4c30*/  IMAD.HI R4, R3, 0x4, RZ ;  /* 0x0000000403047827 */ /* 0x000fc600078e02ff */
[C---:B------:R-:W-:Y:S01]  /*4c40*/  SHF.L.U32 R0, R2.reuse, 0x2, RZ ;  /* 0x0000000202007819 */ /* 0x040fe200000006ff */
[----:B------:R-:W-:-:S03]  /*4c50*/  IMAD.HI R3, R2, 0x4, RZ ;  /* 0x0000000402037827 */ /* 0x000fc600078e02ff */
[----:B------:R-:W-:-:S04]  /*4c60*/  IADD3 R2, P0, P1, R5, c[0x0][0x180], R0 ;  /* 0x0000600005027a10 */ /* 0x000fc8000791e000 */
[----:B------:R-:W-:-:S05]  /*4c70*/  IADD3.X R3, R4, c[0x0][0x184], R3, P0, P1 ;  /* 0x0000610004037a10 */ /* 0x000fca00007e2403 */
[----:B0-----:R-:W-:Y:S01]  /*4c80*/  STG.E [R2.64], R7 ;  /* 0x0000000702007986 */ /* 0x001fe2000c101904 */
[----:B------:R-:W-:Y:S05]  /*4c90*/  EXIT ;  /* 0x000000000000794d */ /* 0x000fea0003800000 */
.L_x_3:
[----:B------:R-:W-:-:S00]  /*4ca0*/  BRA `(.L_x_3) ;  /* 0xfffffff000007947 */ /* 0x000fc0000383ffff */
[----:B------:R-:W-:-:S00]  /*4cb0*/  NOP ;  /* 0x0000000000007918 */ /* 0x000fc00000000000 */
        /* <DEDUP_REMOVED lines=12> */
.L_x_4:


//--------------------- .nv.global.init           --------------------------
	.section	.nv.global.init,"aw",@progbits
.nv.global.init:
	.type		_$_str,@object
	.size		_$_str,(.L_0 - _$_str)
_$_str:
        /*0000*/ 	.byte	0x5f, 0x5f, 0x43, 0x55, 0x44, 0x41, 0x5f, 0x46, 0x54, 0x5a, 0x00
.L_0:


//--------------------- .nv.shared.attn_fwd       --------------------------
	.section	.nv.shared.attn_fwd,"aw",@nobits
	.sectionflags	@""
	.align	16
